//
// Generated by NVIDIA NVVM Compiler
//
// Compiler Build ID: CL-36424714
// Cuda compilation tools, release 13.0, V13.0.88
// Based on NVVM 20.0.0
//

.version 9.0
.target sm_100
.address_size 64

	// .globl	sum

.visible .entry sum(
	.param .u64 .ptr .align 1 sum_param_0,
	.param .u64 .ptr .align 1 sum_param_1,
	.param .u64 .ptr .align 1 sum_param_2,
	.param .u32 sum_param_3
)
{
	.reg .pred 	%p<5>;
	.reg .b32 	%r<15>;
	.reg .b64 	%rd<32>;

	ld.param.u64 	%rd2, [sum_param_0];
	ld.param.u64 	%rd3, [sum_param_1];
	ld.param.u64 	%rd4, [sum_param_2];
	ld.param.u32 	%r10, [sum_param_3];
	mov.u32 	%r1, %tid.x;
	mov.u32 	%r2, %ctaid.x;
	mov.u32 	%r3, %ntid.x;
	mul.lo.s32 	%r4, %r2, %r3;
	add.s32 	%r5, %r4, %r1;
	shr.u32 	%r6, %r10, 1;
	setp.ge.u32 	%p1, %r5, %r6;
	@%p1 bra 	$L__BB0_5;
	cvta.to.global.u64 	%rd5, %rd2;
	cvta.to.global.u64 	%rd6, %rd3;
	mul.wide.u32 	%rd7, %r4, 4;
	add.s64 	%rd8, %rd6, %rd7;
	mul.wide.u32 	%rd9, %r1, 4;
	add.s64 	%rd1, %rd8, %rd9;
	mul.wide.u32 	%rd10, %r5, 4;
	add.s64 	%rd11, %rd5, %rd10;
	ld.global.u32 	%rd12, [%rd11];
	add.s32 	%r11, %r6, %r5;
	mul.wide.u32 	%rd13, %r11, 4;
	add.s64 	%rd14, %rd5, %rd13;
	ld.global.u32 	%rd15, [%rd14];
	xor.b64  	%rd16, %rd15, 2147483647;
	add.s64 	%rd17, %rd16, %rd12;
	mul.hi.u64 	%rd18, %rd17, 8589934597;
	mul.lo.s64 	%rd19, %rd18, 2147483647;
	sub.s64 	%rd20, %rd17, %rd19;
	st.global.u32 	[%rd1], %rd20;
	bar.sync 	0;
	min.u32 	%r12, %r6, %r3;
	shr.u32 	%r14, %r12, 1;
	setp.ge.u32 	%p2, %r1, %r14;
	@%p2 bra 	$L__BB0_3;
$L__BB0_2:
	ld.global.u32 	%rd21, [%rd1];
	mul.wide.s32 	%rd22, %r14, 4;
	add.s64 	%rd23, %rd1, %rd22;
	ld.global.u32 	%rd24, [%rd23];
	add.s64 	%rd25, %rd24, %rd21;
	mul.hi.u64 	%rd26, %rd25, 8589934597;
	mul.lo.s64 	%rd27, %rd26, 2147483647;
	sub.s64 	%rd28, %rd25, %rd27;
	st.global.u32 	[%rd1], %rd28;
	bar.sync 	0;
	shr.u32 	%r14, %r14, 1;
	setp.lt.u32 	%p3, %r1, %r14;
	@%p3 bra 	$L__BB0_2;
$L__BB0_3:
	setp.ne.s32 	%p4, %r1, 0;
	@%p4 bra 	$L__BB0_5;
	ld.global.u32 	%r13, [%rd1];
	cvta.to.global.u64 	%rd29, %rd4;
	mul.wide.u32 	%rd30, %r2, 4;
	add.s64 	%rd31, %rd29, %rd30;
	st.global.u32 	[%rd31], %r13;
$L__BB0_5:
	ret;

}
	// .globl	pairwise_sum
.visible .entry pairwise_sum(
	.param .u64 .ptr .align 1 pairwise_sum_param_0,
	.param .u64 .ptr .align 1 pairwise_sum_param_1,
	.param .u64 .ptr .align 1 pairwise_sum_param_2,
	.param .u32 pairwise_sum_param_3
)
{
	.reg .pred 	%p<5>;
	.reg .b32 	%r<15>;
	.reg .b64 	%rd<31>;

	ld.param.u64 	%rd2, [pairwise_sum_param_0];
	ld.param.u64 	%rd3, [pairwise_sum_param_1];
	ld.param.u64 	%rd4, [pairwise_sum_param_2];
	ld.param.u32 	%r10, [pairwise_sum_param_3];
	mov.u32 	%r1, %tid.x;
	mov.u32 	%r2, %ctaid.x;
	mov.u32 	%r3, %ntid.x;
	mul.lo.s32 	%r4, %r2, %r3;
	add.s32 	%r5, %r4, %r1;
	shr.u32 	%r6, %r10, 1;
	setp.ge.u32 	%p1, %r5, %r6;
	@%p1 bra 	$L__BB1_5;
	cvta.to.global.u64 	%rd5, %rd2;
	cvta.to.global.u64 	%rd6, %rd3;
	mul.wide.u32 	%rd7, %r4, 4;
	add.s64 	%rd8, %rd6, %rd7;
	mul.wide.u32 	%rd9, %r1, 4;
	add.s64 	%rd1, %rd8, %rd9;
	mul.wide.u32 	%rd10, %r5, 4;
	add.s64 	%rd11, %rd5, %rd10;
	ld.global.u32 	%rd12, [%rd11];
	add.s32 	%r11, %r6, %r5;
	mul.wide.u32 	%rd13, %r11, 4;
	add.s64 	%rd14, %rd5, %rd13;
	ld.global.u32 	%rd15, [%rd14];
	add.s64 	%rd16, %rd15, %rd12;
	mul.hi.u64 	%rd17, %rd16, 8589934597;
	mul.lo.s64 	%rd18, %rd17, 2147483647;
	sub.s64 	%rd19, %rd16, %rd18;
	st.global.u32 	[%rd1], %rd19;
	bar.sync 	0;
	min.u32 	%r12, %r6, %r3;
	shr.u32 	%r14, %r12, 1;
	setp.ge.u32 	%p2, %r1, %r14;
	@%p2 bra 	$L__BB1_3;
$L__BB1_2:
	ld.global.u32 	%rd20, [%rd1];
	mul.wide.s32 	%rd21, %r14, 4;
	add.s64 	%rd22, %rd1, %rd21;
	ld.global.u32 	%rd23, [%rd22];
	add.s64 	%rd24, %rd23, %rd20;
	mul.hi.u64 	%rd25, %rd24, 8589934597;
	mul.lo.s64 	%rd26, %rd25, 2147483647;
	sub.s64 	%rd27, %rd24, %rd26;
	st.global.u32 	[%rd1], %rd27;
	bar.sync 	0;
	shr.u32 	%r14, %r14, 1;
	setp.lt.u32 	%p3, %r1, %r14;
	@%p3 bra 	$L__BB1_2;
$L__BB1_3:
	setp.ne.s32 	%p4, %r1, 0;
	@%p4 bra 	$L__BB1_5;
	ld.global.u32 	%r13, [%rd1];
	cvta.to.global.u64 	%rd28, %rd4;
	mul.wide.u32 	%rd29, %r2, 4;
	add.s64 	%rd30, %rd28, %rd29;
	st.global.u32 	[%rd30], %r13;
$L__BB1_5:
	ret;

}
	// .globl	compute_g_values
.visible .entry compute_g_values(
	.param .u64 .ptr .align 1 compute_g_values_param_0,
	.param .u64 .ptr .align 1 compute_g_values_param_1,
	.param .u32 compute_g_values_param_2,
	.param .u32 compute_g_values_param_3
)
{
	.reg .pred 	%p<3>;
	.reg .b32 	%r<9>;
	.reg .b64 	%rd<23>;

	ld.param.u64 	%rd3, [compute_g_values_param_0];
	ld.param.u64 	%rd4, [compute_g_values_param_1];
	ld.param.u32 	%r2, [compute_g_values_param_2];
	ld.param.u32 	%r3, [compute_g_values_param_3];
	cvta.to.global.u64 	%rd1, %rd4;
	cvta.to.global.u64 	%rd2, %rd3;
	mov.u32 	%r4, %ctaid.x;
	mov.u32 	%r5, %ntid.x;
	mov.u32 	%r6, %tid.x;
	mad.lo.s32 	%r1, %r4, %r5, %r6;
	setp.ge.s32 	%p1, %r1, %r3;
	@%p1 bra 	$L__BB2_4;
	shr.s32 	%r7, %r3, 1;
	setp.ge.s32 	%p2, %r1, %r7;
	@%p2 bra 	$L__BB2_3;
	mul.wide.s32 	%rd14, %r1, 4;
	add.s64 	%rd15, %rd2, %rd14;
	ld.global.u32 	%rd16, [%rd15];
	xor.b32  	%r8, %r2, 2147483647;
	cvt.u64.u32 	%rd17, %r8;
	add.s64 	%rd18, %rd16, %rd17;
	mul.hi.u64 	%rd19, %rd18, 8589934597;
	mul.lo.s64 	%rd20, %rd19, 2147483647;
	sub.s64 	%rd21, %rd18, %rd20;
	add.s64 	%rd22, %rd1, %rd14;
	st.global.u32 	[%rd22], %rd21;
	bra.uni 	$L__BB2_4;
$L__BB2_3:
	mul.wide.s32 	%rd5, %r1, 4;
	add.s64 	%rd6, %rd2, %rd5;
	ld.global.u32 	%rd7, [%rd6];
	cvt.u64.u32 	%rd8, %r2;
	add.s64 	%rd9, %rd7, %rd8;
	mul.hi.u64 	%rd10, %rd9, 8589934597;
	mul.lo.s64 	%rd11, %rd10, 2147483647;
	sub.s64 	%rd12, %rd9, %rd11;
	add.s64 	%rd13, %rd1, %rd5;
	st.global.u32 	[%rd13], %rd12;
$L__BB2_4:
	ret;

}
	// .globl	fold_line
.visible .entry fold_line(
	.param .u64 .ptr .align 1 fold_line_param_0,
	.param .u32 fold_line_param_1,
	.param .u32 fold_line_param_2,
	.param .u64 .ptr .align 1 fold_line_param_3,
	.param .u64 .ptr .align 1 fold_line_param_4,
	.param .u64 .ptr .align 1 fold_line_param_5,
	.param .u64 .ptr .align 1 fold_line_param_6,
	.param .align 4 .b8 fold_line_param_7[16],
	.param .u64 .ptr .align 1 fold_line_param_8,
	.param .u64 .ptr .align 1 fold_line_param_9,
	.param .u64 .ptr .align 1 fold_line_param_10,
	.param .u64 .ptr .align 1 fold_line_param_11
)
{
	.reg .pred 	%p<8>;
	.reg .b32 	%r<230>;
	.reg .b64 	%rd<172>;

	ld.param.u32 	%r7, [fold_line_param_7+12];
	ld.param.u32 	%r6, [fold_line_param_7+8];
	ld.param.u32 	%r5, [fold_line_param_7+4];
	ld.param.u32 	%r4, [fold_line_param_7];
	ld.param.u32 	%r2, [fold_line_param_1];
	ld.param.u32 	%r3, [fold_line_param_2];
	ld.param.u64 	%rd3, [fold_line_param_4];
	ld.param.u64 	%rd4, [fold_line_param_5];
	ld.param.u64 	%rd7, [fold_line_param_9];
	ld.param.u64 	%rd8, [fold_line_param_10];
	ld.param.u64 	%rd9, [fold_line_param_11];
	mov.u32 	%r8, %ctaid.x;
	setp.ne.s32 	%p1, %r8, 0;
	@%p1 bra 	$L__BB3_3;
	mov.u32 	%r1, %tid.x;
	shr.u32 	%r9, %r3, 1;
	setp.ge.u32 	%p2, %r1, %r9;
	@%p2 bra 	$L__BB3_3;
	ld.param.u64 	%rd171, [fold_line_param_8];
	ld.param.u64 	%rd170, [fold_line_param_6];
	ld.param.u64 	%rd169, [fold_line_param_3];
	ld.param.u64 	%rd168, [fold_line_param_0];
	shl.b32 	%r10, %r1, 1;
	cvta.to.global.u64 	%rd10, %rd169;
	mul.wide.u32 	%rd11, %r10, 4;
	add.s64 	%rd12, %rd10, %rd11;
	ld.global.u32 	%rd13, [%rd12];
	cvta.to.global.u64 	%rd14, %rd3;
	add.s64 	%rd15, %rd14, %rd11;
	ld.global.u32 	%rd16, [%rd15];
	cvta.to.global.u64 	%rd17, %rd4;
	add.s64 	%rd18, %rd17, %rd11;
	ld.global.u32 	%rd19, [%rd18];
	cvta.to.global.u64 	%rd20, %rd170;
	add.s64 	%rd21, %rd20, %rd11;
	ld.global.u32 	%rd22, [%rd21];
	ld.global.u32 	%r11, [%rd12+4];
	ld.global.u32 	%r12, [%rd15+4];
	ld.global.u32 	%r13, [%rd18+4];
	ld.global.u32 	%r14, [%rd21+4];
	add.s32 	%r15, %r2, %r1;
	cvta.to.global.u64 	%rd23, %rd168;
	mul.wide.u32 	%rd24, %r15, 4;
	add.s64 	%rd25, %rd23, %rd24;
	ld.global.u32 	%rd26, [%rd25];
	cvt.u64.u32 	%rd27, %r11;
	add.s64 	%rd28, %rd27, %rd13;
	mul.hi.u64 	%rd29, %rd28, 8589934597;
	cvt.u64.u32 	%rd30, %r12;
	add.s64 	%rd31, %rd30, %rd16;
	mul.hi.u64 	%rd32, %rd31, 8589934597;
	mul.lo.s64 	%rd33, %rd32, 2147483647;
	sub.s64 	%rd34, %rd31, %rd33;
	cvt.u64.u32 	%rd35, %r13;
	add.s64 	%rd36, %rd35, %rd19;
	mul.hi.u64 	%rd37, %rd36, 8589934597;
	cvt.u64.u32 	%rd38, %r14;
	add.s64 	%rd39, %rd38, %rd22;
	mul.hi.u64 	%rd40, %rd39, 8589934597;
	xor.b32  	%r16, %r11, 2147483647;
	cvt.u64.u32 	%rd41, %r16;
	add.s64 	%rd42, %rd41, %rd13;
	mul.hi.u64 	%rd43, %rd42, 8589934597;
	mul.lo.s64 	%rd44, %rd43, 2147483647;
	sub.s64 	%rd45, %rd42, %rd44;
	xor.b32  	%r17, %r12, 2147483647;
	cvt.u64.u32 	%rd46, %r17;
	add.s64 	%rd47, %rd46, %rd16;
	mul.hi.u64 	%rd48, %rd47, 8589934597;
	mul.lo.s64 	%rd49, %rd48, 2147483647;
	sub.s64 	%rd50, %rd47, %rd49;
	xor.b32  	%r18, %r13, 2147483647;
	cvt.u64.u32 	%rd51, %r18;
	add.s64 	%rd52, %rd51, %rd19;
	mul.hi.u64 	%rd53, %rd52, 8589934597;
	mul.lo.s64 	%rd54, %rd53, 2147483647;
	sub.s64 	%rd55, %rd52, %rd54;
	xor.b32  	%r19, %r14, 2147483647;
	cvt.u64.u32 	%rd56, %r19;
	add.s64 	%rd57, %rd56, %rd22;
	mul.hi.u64 	%rd58, %rd57, 8589934597;
	mul.lo.s64 	%rd59, %rd58, 2147483647;
	sub.s64 	%rd60, %rd57, %rd59;
	mul.lo.s64 	%rd61, %rd45, %rd26;
	shr.u64 	%rd62, %rd61, 31;
	add.s64 	%rd63, %rd62, %rd61;
	shr.u64 	%rd64, %rd63, 31;
	add.s64 	%rd65, %rd64, %rd61;
	and.b64  	%rd66, %rd65, 2147483647;
	mul.lo.s64 	%rd67, %rd50, %rd26;
	shr.u64 	%rd68, %rd67, 31;
	add.s64 	%rd69, %rd68, %rd67;
	shr.u64 	%rd70, %rd69, 31;
	add.s64 	%rd71, %rd70, %rd67;
	and.b64  	%rd72, %rd71, 2147483647;
	mul.lo.s64 	%rd73, %rd55, %rd26;
	shr.u64 	%rd74, %rd73, 31;
	add.s64 	%rd75, %rd74, %rd73;
	shr.u64 	%rd76, %rd75, 31;
	add.s64 	%rd77, %rd76, %rd73;
	and.b64  	%rd78, %rd77, 2147483647;
	mul.lo.s64 	%rd79, %rd60, %rd26;
	shr.u64 	%rd80, %rd79, 31;
	add.s64 	%rd81, %rd80, %rd79;
	shr.u64 	%rd82, %rd81, 31;
	add.s64 	%rd83, %rd82, %rd79;
	and.b64  	%rd84, %rd83, 2147483647;
	cvt.u64.u32 	%rd85, %r4;
	mul.lo.s64 	%rd86, %rd66, %rd85;
	shr.u64 	%rd87, %rd86, 31;
	add.s64 	%rd88, %rd87, %rd86;
	shr.u64 	%rd89, %rd88, 31;
	cvt.u64.u32 	%rd90, %r5;
	mul.lo.s64 	%rd91, %rd72, %rd90;
	shr.u64 	%rd92, %rd91, 31;
	add.s64 	%rd93, %rd92, %rd91;
	shr.u64 	%rd94, %rd93, 31;
	cvt.u32.u64 	%r20, %rd89;
	cvt.u32.u64 	%r21, %rd86;
	add.s32 	%r22, %r20, %r21;
	mov.b64 	%rd95, 2147483647;
	cvt.u32.u64 	%r23, %rd95;
	and.b32  	%r24, %r22, %r23;
	cvt.u32.u64 	%r25, %rd94;
	cvt.u32.u64 	%r26, %rd91;
	add.s32 	%r27, %r25, %r26;
	not.b32 	%r28, %r27;
	and.b32  	%r29, %r28, %r23;
	add.s32 	%r30, %r29, %r24;
	mul.hi.u32 	%r31, %r30, 3;
	sub.s32 	%r32, %r30, %r31;
	shr.u32 	%r33, %r32, 1;
	add.s32 	%r34, %r33, %r31;
	shr.u32 	%r35, %r34, 30;
	mul.lo.s32 	%r36, %r35, 2147483647;
	sub.s32 	%r37, %r30, %r36;
	mul.lo.s64 	%rd96, %rd72, %rd85;
	shr.u64 	%rd97, %rd96, 31;
	add.s64 	%rd98, %rd97, %rd96;
	shr.u64 	%rd99, %rd98, 31;
	mul.lo.s64 	%rd100, %rd66, %rd90;
	shr.u64 	%rd101, %rd100, 31;
	add.s64 	%rd102, %rd101, %rd100;
	shr.u64 	%rd103, %rd102, 31;
	cvt.u32.u64 	%r38, %rd103;
	cvt.u32.u64 	%r39, %rd100;
	add.s32 	%r40, %r38, %r39;
	and.b32  	%r41, %r40, %r23;
	cvt.u32.u64 	%r42, %rd99;
	cvt.u32.u64 	%r43, %rd96;
	add.s32 	%r44, %r42, %r43;
	and.b32  	%r45, %r44, %r23;
	add.s32 	%r46, %r45, %r41;
	mul.hi.u32 	%r47, %r46, 3;
	sub.s32 	%r48, %r46, %r47;
	shr.u32 	%r49, %r48, 1;
	add.s32 	%r50, %r49, %r47;
	shr.u32 	%r51, %r50, 30;
	mul.lo.s32 	%r52, %r51, 2147483647;
	sub.s32 	%r53, %r46, %r52;
	cvt.u64.u32 	%rd104, %r6;
	mul.lo.s64 	%rd105, %rd78, %rd104;
	shr.u64 	%rd106, %rd105, 31;
	add.s64 	%rd107, %rd106, %rd105;
	shr.u64 	%rd108, %rd107, 31;
	cvt.u64.u32 	%rd109, %r7;
	mul.lo.s64 	%rd110, %rd84, %rd109;
	shr.u64 	%rd111, %rd110, 31;
	add.s64 	%rd112, %rd111, %rd110;
	shr.u64 	%rd113, %rd112, 31;
	cvt.u32.u64 	%r54, %rd108;
	cvt.u32.u64 	%r55, %rd105;
	add.s32 	%r56, %r54, %r55;
	and.b32  	%r57, %r56, %r23;
	cvt.u32.u64 	%r58, %rd113;
	cvt.u32.u64 	%r59, %rd110;
	add.s32 	%r60, %r58, %r59;
	not.b32 	%r61, %r60;
	and.b32  	%r62, %r61, %r23;
	add.s32 	%r63, %r62, %r57;
	mul.hi.u32 	%r64, %r63, 3;
	sub.s32 	%r65, %r63, %r64;
	shr.u32 	%r66, %r65, 1;
	add.s32 	%r67, %r66, %r64;
	shr.u32 	%r68, %r67, 30;
	mul.lo.s32 	%r69, %r68, 2147483647;
	sub.s32 	%r70, %r63, %r69;
	mul.lo.s64 	%rd114, %rd84, %rd104;
	shr.u64 	%rd115, %rd114, 31;
	add.s64 	%rd116, %rd115, %rd114;
	shr.u64 	%rd117, %rd116, 31;
	mul.lo.s64 	%rd118, %rd78, %rd109;
	shr.u64 	%rd119, %rd118, 31;
	add.s64 	%rd120, %rd119, %rd118;
	shr.u64 	%rd121, %rd120, 31;
	cvt.u32.u64 	%r71, %rd121;
	cvt.u32.u64 	%r72, %rd118;
	add.s32 	%r73, %r71, %r72;
	and.b32  	%r74, %r73, %r23;
	cvt.u32.u64 	%r75, %rd117;
	cvt.u32.u64 	%r76, %rd114;
	add.s32 	%r77, %r75, %r76;
	and.b32  	%r78, %r77, %r23;
	add.s32 	%r79, %r78, %r74;
	mul.hi.u32 	%r80, %r79, 3;
	sub.s32 	%r81, %r79, %r80;
	shr.u32 	%r82, %r81, 1;
	add.s32 	%r83, %r82, %r80;
	shr.u32 	%r84, %r83, 30;
	mul.lo.s32 	%r85, %r84, 2147483647;
	sub.s32 	%r86, %r79, %r85;
	shl.b32 	%r87, %r70, 1;
	shr.u32 	%r88, %r70, 30;
	or.b32  	%r89, %r88, %r87;
	and.b32  	%r90, %r89, 2147483647;
	xor.b32  	%r91, %r86, 2147483647;
	add.s32 	%r92, %r90, %r91;
	mul.hi.u32 	%r93, %r92, 3;
	sub.s32 	%r94, %r92, %r93;
	shr.u32 	%r95, %r94, 1;
	add.s32 	%r96, %r95, %r93;
	shr.u32 	%r97, %r96, 30;
	mul.lo.s32 	%r98, %r97, 2147483647;
	sub.s32 	%r99, %r92, %r98;
	shl.b32 	%r100, %r86, 1;
	shr.u32 	%r101, %r86, 30;
	or.b32  	%r102, %r101, %r100;
	and.b32  	%r103, %r102, 2147483647;
	add.s32 	%r104, %r103, %r70;
	add.s32 	%r106, %r104, -2147483647;
	setp.lt.u32 	%p3, %r104, 2147483647;
	selp.b32 	%r107, %r104, %r106, %p3;
	add.s32 	%r108, %r99, %r37;
	add.s32 	%r110, %r108, -2147483647;
	setp.lt.u32 	%p4, %r108, 2147483647;
	selp.b32 	%r111, %r108, %r110, %p4;
	add.s32 	%r112, %r107, %r53;
	mul.hi.u32 	%r113, %r112, 3;
	sub.s32 	%r114, %r112, %r113;
	shr.u32 	%r115, %r114, 1;
	add.s32 	%r116, %r115, %r113;
	shr.u32 	%r117, %r116, 30;
	mul.lo.s32 	%r118, %r117, 2147483647;
	sub.s32 	%r119, %r112, %r118;
	cvt.u64.u32 	%rd122, %r119;
	mul.lo.s64 	%rd123, %rd78, %rd85;
	shr.u64 	%rd124, %rd123, 31;
	add.s64 	%rd125, %rd124, %rd123;
	shr.u64 	%rd126, %rd125, 31;
	mul.lo.s64 	%rd127, %rd84, %rd90;
	shr.u64 	%rd128, %rd127, 31;
	add.s64 	%rd129, %rd128, %rd127;
	shr.u64 	%rd130, %rd129, 31;
	cvt.u32.u64 	%r120, %rd126;
	cvt.u32.u64 	%r121, %rd123;
	add.s32 	%r122, %r120, %r121;
	and.b32  	%r123, %r122, %r23;
	cvt.u32.u64 	%r124, %rd130;
	cvt.u32.u64 	%r125, %rd127;
	add.s32 	%r126, %r124, %r125;
	not.b32 	%r127, %r126;
	and.b32  	%r128, %r127, %r23;
	add.s32 	%r129, %r128, %r123;
	mul.hi.u32 	%r130, %r129, 3;
	sub.s32 	%r131, %r129, %r130;
	shr.u32 	%r132, %r131, 1;
	add.s32 	%r133, %r132, %r130;
	shr.u32 	%r134, %r133, 30;
	mul.lo.s32 	%r135, %r134, 2147483647;
	sub.s32 	%r136, %r129, %r135;
	mul.lo.s64 	%rd131, %rd84, %rd85;
	shr.u64 	%rd132, %rd131, 31;
	add.s64 	%rd133, %rd132, %rd131;
	shr.u64 	%rd134, %rd133, 31;
	mul.lo.s64 	%rd135, %rd78, %rd90;
	shr.u64 	%rd136, %rd135, 31;
	add.s64 	%rd137, %rd136, %rd135;
	shr.u64 	%rd138, %rd137, 31;
	cvt.u32.u64 	%r137, %rd138;
	cvt.u32.u64 	%r138, %rd135;
	add.s32 	%r139, %r137, %r138;
	and.b32  	%r140, %r139, %r23;
	cvt.u32.u64 	%r141, %rd134;
	cvt.u32.u64 	%r142, %rd131;
	add.s32 	%r143, %r141, %r142;
	and.b32  	%r144, %r143, %r23;
	add.s32 	%r145, %r144, %r140;
	mul.hi.u32 	%r146, %r145, 3;
	sub.s32 	%r147, %r145, %r146;
	shr.u32 	%r148, %r147, 1;
	add.s32 	%r149, %r148, %r146;
	shr.u32 	%r150, %r149, 30;
	mul.lo.s32 	%r151, %r150, 2147483647;
	sub.s32 	%r152, %r145, %r151;
	mul.lo.s64 	%rd139, %rd66, %rd104;
	shr.u64 	%rd140, %rd139, 31;
	add.s64 	%rd141, %rd140, %rd139;
	shr.u64 	%rd142, %rd141, 31;
	mul.lo.s64 	%rd143, %rd72, %rd109;
	shr.u64 	%rd144, %rd143, 31;
	add.s64 	%rd145, %rd144, %rd143;
	shr.u64 	%rd146, %rd145, 31;
	cvt.u32.u64 	%r153, %rd142;
	cvt.u32.u64 	%r154, %rd139;
	add.s32 	%r155, %r153, %r154;
	and.b32  	%r156, %r155, %r23;
	cvt.u32.u64 	%r157, %rd146;
	cvt.u32.u64 	%r158, %rd143;
	add.s32 	%r159, %r157, %r158;
	not.b32 	%r160, %r159;
	and.b32  	%r161, %r160, %r23;
	add.s32 	%r162, %r161, %r156;
	mul.hi.u32 	%r163, %r162, 3;
	sub.s32 	%r164, %r162, %r163;
	shr.u32 	%r165, %r164, 1;
	add.s32 	%r166, %r165, %r163;
	shr.u32 	%r167, %r166, 30;
	mul.lo.s32 	%r168, %r167, 2147483647;
	sub.s32 	%r169, %r162, %r168;
	mul.lo.s64 	%rd147, %rd72, %rd104;
	shr.u64 	%rd148, %rd147, 31;
	add.s64 	%rd149, %rd148, %rd147;
	shr.u64 	%rd150, %rd149, 31;
	mul.lo.s64 	%rd151, %rd66, %rd109;
	shr.u64 	%rd152, %rd151, 31;
	add.s64 	%rd153, %rd152, %rd151;
	shr.u64 	%rd154, %rd153, 31;
	cvt.u32.u64 	%r170, %rd154;
	cvt.u32.u64 	%r171, %rd151;
	add.s32 	%r172, %r170, %r171;
	and.b32  	%r173, %r172, %r23;
	cvt.u32.u64 	%r174, %rd150;
	cvt.u32.u64 	%r175, %rd147;
	add.s32 	%r176, %r174, %r175;
	and.b32  	%r177, %r176, %r23;
	add.s32 	%r178, %r177, %r173;
	mul.hi.u32 	%r179, %r178, 3;
	sub.s32 	%r180, %r178, %r179;
	shr.u32 	%r181, %r180, 1;
	add.s32 	%r182, %r181, %r179;
	shr.u32 	%r183, %r182, 30;
	mul.lo.s32 	%r184, %r183, 2147483647;
	sub.s32 	%r185, %r178, %r184;
	add.s32 	%r186, %r136, %r169;
	add.s32 	%r188, %r186, -2147483647;
	setp.lt.u32 	%p5, %r186, 2147483647;
	selp.b32 	%r189, %r186, %r188, %p5;
	add.s32 	%r190, %r152, %r185;
	add.s32 	%r192, %r190, -2147483647;
	setp.lt.u32 	%p6, %r190, 2147483647;
	selp.b32 	%r193, %r190, %r192, %p6;
	cvt.u32.u64 	%r194, %rd29;
	mul.lo.s32 	%r195, %r194, %r23;
	cvt.u32.u64 	%r196, %rd28;
	sub.s32 	%r197, %r196, %r195;
	add.s32 	%r198, %r111, %r197;
	mul.hi.u32 	%r199, %r198, 3;
	sub.s32 	%r200, %r198, %r199;
	shr.u32 	%r201, %r200, 1;
	add.s32 	%r202, %r201, %r199;
	shr.u32 	%r203, %r202, 30;
	mul.lo.s32 	%r204, %r203, 2147483647;
	sub.s32 	%r205, %r198, %r204;
	add.s64 	%rd155, %rd34, %rd122;
	add.s64 	%rd157, %rd155, 2147483649;
	setp.lt.u64 	%p7, %rd155, 2147483647;
	selp.b64 	%rd158, %rd155, %rd157, %p7;
	cvt.u32.u64 	%r206, %rd37;
	mul.lo.s32 	%r207, %r206, %r23;
	cvt.u32.u64 	%r208, %rd36;
	sub.s32 	%r209, %r208, %r207;
	add.s32 	%r210, %r189, %r209;
	mul.hi.u32 	%r211, %r210, 3;
	sub.s32 	%r212, %r210, %r211;
	shr.u32 	%r213, %r212, 1;
	add.s32 	%r214, %r213, %r211;
	shr.u32 	%r215, %r214, 30;
	mul.lo.s32 	%r216, %r215, 2147483647;
	sub.s32 	%r217, %r210, %r216;
	cvt.u32.u64 	%r218, %rd40;
	mul.lo.s32 	%r219, %r218, %r23;
	cvt.u32.u64 	%r220, %rd39;
	sub.s32 	%r221, %r220, %r219;
	add.s32 	%r222, %r193, %r221;
	mul.hi.u32 	%r223, %r222, 3;
	sub.s32 	%r224, %r222, %r223;
	shr.u32 	%r225, %r224, 1;
	add.s32 	%r226, %r225, %r223;
	shr.u32 	%r227, %r226, 30;
	mul.lo.s32 	%r228, %r227, 2147483647;
	sub.s32 	%r229, %r222, %r228;
	cvta.to.global.u64 	%rd159, %rd171;
	mul.wide.u32 	%rd160, %r1, 4;
	add.s64 	%rd161, %rd159, %rd160;
	st.global.u32 	[%rd161], %r205;
	cvta.to.global.u64 	%rd162, %rd7;
	add.s64 	%rd163, %rd162, %rd160;
	st.global.u32 	[%rd163], %rd158;
	cvta.to.global.u64 	%rd164, %rd8;
	add.s64 	%rd165, %rd164, %rd160;
	st.global.u32 	[%rd165], %r217;
	cvta.to.global.u64 	%rd166, %rd9;
	add.s64 	%rd167, %rd166, %rd160;
	st.global.u32 	[%rd167], %r229;
$L__BB3_3:
	ret;

}


// ===== COMPILED SASS (sm_100) =====

	.target	sm_100

	.elftype	@"ET_EXEC"


//--------------------- .note.nv.tkinfo           --------------------------
	.section	.note.nv.tkinfo,"",@"SHT_NOTE"
	.sectionflags	@"SHF_NOTE_NV_TKINFO"
	.tkinfo
        /*0018*/ 	.word	0x00000002
        /*0030*/ 	.string	""
        /*0030*/ 	.string	"ptxas"
        /*0030*/ 	.string	"Cuda compilation tools, release 13.0, V13.0.88"
        /*0030*/ 	.string	"Build cuda_13.0.r13.0/compiler.36424714_0"
        /*0030*/ 	.string	"-arch sm_100 -m 64 "



//--------------------- .note.nv.cuinfo           --------------------------
	.section	.note.nv.cuinfo,"",@"SHT_NOTE"
	.sectionflags	@"SHF_NOTE_NV_CUINFO"
        /*0018*/ 	.short	0x0002
        /*001a*/ 	.short	0x0064
        /*001c*/ 	.short	0x0082
	.zero		2


//--------------------- .nv.info                  --------------------------
	.section	.nv.info,"",@"SHT_CUDA_INFO"
	.align	4


	//----- nvinfo : EIATTR_REGCOUNT
	.align		4
        /*0000*/ 	.byte	0x04, 0x2f
        /*0002*/ 	.short	(.L_1 - .L_0)
	.align		4
.L_0:
        /*0004*/ 	.word	index@(sum)
        /*0008*/ 	.word	0x00000014


	//----- nvinfo : EIATTR_FRAME_SIZE
	.align		4
.L_1:
        /*000c*/ 	.byte	0x04, 0x11
        /*000e*/ 	.short	(.L_3 - .L_2)
	.align		4
.L_2:
        /*0010*/ 	.word	index@(sum)
        /*0014*/ 	.word	0x00000000


	//----- nvinfo : EIATTR_REGCOUNT
	.align		4
.L_3:
        /*0018*/ 	.byte	0x04, 0x2f
        /*001a*/ 	.short	(.L_5 - .L_4)
	.align		4
.L_4:
        /*001c*/ 	.word	index@(pairwise_sum)
        /*0020*/ 	.word	0x00000014


	//----- nvinfo : EIATTR_FRAME_SIZE
	.align		4
.L_5:
        /*0024*/ 	.byte	0x04, 0x11
        /*0026*/ 	.short	(.L_7 - .L_6)
	.align		4
.L_6:
        /*0028*/ 	.word	index@(pairwise_sum)
        /*002c*/ 	.word	0x00000000


	//----- nvinfo : EIATTR_REGCOUNT
	.align		4
.L_7:
        /*0030*/ 	.byte	0x04, 0x2f
        /*0032*/ 	.short	(.L_9 - .L_8)
	.align		4
.L_8:
        /*0034*/ 	.word	index@(compute_g_values)
        /*0038*/ 	.word	0x00000010


	//----- nvinfo : EIATTR_FRAME_SIZE
	.align		4
.L_9:
        /*003c*/ 	.byte	0x04, 0x11
        /*003e*/ 	.short	(.L_11 - .L_10)
	.align		4
.L_10:
        /*0040*/ 	.word	index@(compute_g_values)
        /*0044*/ 	.word	0x00000000


	//----- nvinfo : EIATTR_REGCOUNT
	.align		4
.L_11:
        /*0048*/ 	.byte	0x04, 0x2f
        /*004a*/ 	.short	(.L_13 - .L_12)
	.align		4
.L_12:
        /*004c*/ 	.word	index@(fold_line)
        /*0050*/ 	.word	0x00000020


	//----- nvinfo : EIATTR_FRAME_SIZE
	.align		4
.L_13:
        /*0054*/ 	.byte	0x04, 0x11
        /*0056*/ 	.short	(.L_15 - .L_14)
	.align		4
.L_14:
        /*0058*/ 	.word	index@(fold_line)
        /*005c*/ 	.word	0x00000000


	//----- nvinfo : EIATTR_MIN_STACK_SIZE
	.align		4
.L_15:
        /*0060*/ 	.byte	0x04, 0x12
        /*0062*/ 	.short	(.L_17 - .L_16)
	.align		4
.L_16:
        /*0064*/ 	.word	index@(fold_line)
        /*0068*/ 	.word	0x00000000


	//----- nvinfo : EIATTR_MIN_STACK_SIZE
	.align		4
.L_17:
        /*006c*/ 	.byte	0x04, 0x12
        /*006e*/ 	.short	(.L_19 - .L_18)
	.align		4
.L_18:
        /*0070*/ 	.word	index@(compute_g_values)
        /*0074*/ 	.word	0x00000000


	//----- nvinfo : EIATTR_MIN_STACK_SIZE
	.align		4
.L_19:
        /*0078*/ 	.byte	0x04, 0x12
        /*007a*/ 	.short	(.L_21 - .L_20)
	.align		4
.L_20:
        /*007c*/ 	.word	index@(pairwise_sum)
        /*0080*/ 	.word	0x00000000


	//----- nvinfo : EIATTR_MIN_STACK_SIZE
	.align		4
.L_21:
        /*0084*/ 	.byte	0x04, 0x12
        /*0086*/ 	.short	(.L_23 - .L_22)
	.align		4
.L_22:
        /*0088*/ 	.word	index@(sum)
        /*008c*/ 	.word	0x00000000
.L_23:


//--------------------- .nv.compat                --------------------------
	.section	.nv.compat,"",@"SHT_CUDA_COMPAT_INFO"
	.align	4
        /*0000*/ 	.byte	0x02, 0x09, 0x00, 0x00, 0x02, 0x02, 0x01, 0x00, 0x02, 0x05, 0x05, 0x00, 0x03, 0x07, 0x01, 0x01
        /*0010*/ 	.byte	0x02, 0x03, 0x00, 0x00, 0x02, 0x06, 0x01, 0x00, 0x04, 0x0b, 0x08, 0x00, 0x09, 0x00, 0x00, 0x00
        /*0020*/ 	.byte	0x00, 0x00, 0x00, 0x00


//--------------------- .nv.info.fold_line        --------------------------
	.section	.nv.info.fold_line,"",@"SHT_CUDA_INFO"
	.sectionflags	@""
	.align	4


	//----- nvinfo : EIATTR_CUDA_API_VERSION
	.align		4
        /*0000*/ 	.byte	0x04, 0x37
        /*0002*/ 	.short	(.L_25 - .L_24)
.L_24:
        /*0004*/ 	.word	0x00000082


	//----- nvinfo : EIATTR_KPARAM_INFO
	.align		4
.L_25:
        /*0008*/ 	.byte	0x04, 0x17
        /*000a*/ 	.short	(.L_27 - .L_26)
.L_26:
        /*000c*/ 	.word	0x00000000
        /*0010*/ 	.short	0x000b
        /*0012*/ 	.short	0x0058
        /*0014*/ 	.byte	0x00, 0xf5, 0x21, 0x00


	//----- nvinfo : EIATTR_KPARAM_INFO
	.align		4
.L_27:
        /*0018*/ 	.byte	0x04, 0x17
        /*001a*/ 	.short	(.L_29 - .L_28)
.L_28:
        /*001c*/ 	.word	0x00000000
        /*0020*/ 	.short	0x000a
        /*0022*/ 	.short	0x0050
        /*0024*/ 	.byte	0x00, 0xf5, 0x21, 0x00


	//----- nvinfo : EIATTR_KPARAM_INFO
	.align		4
.L_29:
        /*0028*/ 	.byte	0x04, 0x17
        /*002a*/ 	.short	(.L_31 - .L_30)
.L_30:
        /*002c*/ 	.word	0x00000000
        /*0030*/ 	.short	0x0009
        /*0032*/ 	.short	0x0048
        /*0034*/ 	.byte	0x00, 0xf5, 0x21, 0x00


	//----- nvinfo : EIATTR_KPARAM_INFO
	.align		4
.L_31:
        /*0038*/ 	.byte	0x04, 0x17
        /*003a*/ 	.short	(.L_33 - .L_32)
.L_32:
        /*003c*/ 	.word	0x00000000
        /*0040*/ 	.short	0x0008
        /*0042*/ 	.short	0x0040
        /*0044*/ 	.byte	0x00, 0xf5, 0x21, 0x00


	//----- nvinfo : EIATTR_KPARAM_INFO
	.align		4
.L_33:
        /*0048*/ 	.byte	0x04, 0x17
        /*004a*/ 	.short	(.L_35 - .L_34)
.L_34:
        /*004c*/ 	.word	0x00000000
        /*0050*/ 	.short	0x0007
        /*0052*/ 	.short	0x0030
        /*0054*/ 	.byte	0x00, 0xf0, 0x41, 0x00


	//----- nvinfo : EIATTR_KPARAM_INFO
	.align		4
.L_35:
        /*0058*/ 	.byte	0x04, 0x17
        /*005a*/ 	.short	(.L_37 - .L_36)
.L_36:
        /*005c*/ 	.word	0x00000000
        /*0060*/ 	.short	0x0006
        /*0062*/ 	.short	0x0028
        /*0064*/ 	.byte	0x00, 0xf5, 0x21, 0x00


	//----- nvinfo : EIATTR_KPARAM_INFO
	.align		4
.L_37:
        /*0068*/ 	.byte	0x04, 0x17
        /*006a*/ 	.short	(.L_39 - .L_38)
.L_38:
        /*006c*/ 	.word	0x00000000
        /*0070*/ 	.short	0x0005
        /*0072*/ 	.short	0x0020
        /*0074*/ 	.byte	0x00, 0xf5, 0x21, 0x00


	//----- nvinfo : EIATTR_KPARAM_INFO
	.align		4
.L_39:
        /*0078*/ 	.byte	0x04, 0x17
        /*007a*/ 	.short	(.L_41 - .L_40)
.L_40:
        /*007c*/ 	.word	0x00000000
        /*0080*/ 	.short	0x0004
        /*0082*/ 	.short	0x0018
        /*0084*/ 	.byte	0x00, 0xf5, 0x21, 0x00


	//----- nvinfo : EIATTR_KPARAM_INFO
	.align		4
.L_41:
        /*0088*/ 	.byte	0x04, 0x17
        /*008a*/ 	.short	(.L_43 - .L_42)
.L_42:
        /*008c*/ 	.word	0x00000000
        /*0090*/ 	.short	0x0003
        /*0092*/ 	.short	0x0010
        /*0094*/ 	.byte	0x00, 0xf5, 0x21, 0x00


	//----- nvinfo : EIATTR_KPARAM_INFO
	.align		4
.L_43:
        /*0098*/ 	.byte	0x04, 0x17
        /*009a*/ 	.short	(.L_45 - .L_44)
.L_44:
        /*009c*/ 	.word	0x00000000
        /*00a0*/ 	.short	0x0002
        /*00a2*/ 	.short	0x000c
        /*00a4*/ 	.byte	0x00, 0xf0, 0x11, 0x00


	//----- nvinfo : EIATTR_KPARAM_INFO
	.align		4
.L_45:
        /*00a8*/ 	.byte	0x04, 0x17
        /*00aa*/ 	.short	(.L_47 - .L_46)
.L_46:
        /*00ac*/ 	.word	0x00000000
        /*00b0*/ 	.short	0x0001
        /*00b2*/ 	.short	0x0008
        /*00b4*/ 	.byte	0x00, 0xf0, 0x11, 0x00


	//----- nvinfo : EIATTR_KPARAM_INFO
	.align		4
.L_47:
        /*00b8*/ 	.byte	0x04, 0x17
        /*00ba*/ 	.short	(.L_49 - .L_48)
.L_48:
        /*00bc*/ 	.word	0x00000000
        /*00c0*/ 	.short	0x0000
        /*00c2*/ 	.short	0x0000
        /*00c4*/ 	.byte	0x00, 0xf5, 0x21, 0x00


	//----- nvinfo : EIATTR_SPARSE_MMA_MASK
	.align		4
.L_49:
        /*00c8*/ 	.byte	0x03, 0x50
        /*00ca*/ 	.short	0x0000


	//----- nvinfo : EIATTR_MAXREG_COUNT
	.align		4
        /*00cc*/ 	.byte	0x03, 0x1b
        /*00ce*/ 	.short	0x00ff


	//----- nvinfo : EIATTR_MERCURY_ISA_VERSION
	.align		4
        /*00d0*/ 	.byte	0x03, 0x5f
        /*00d2*/ 	.short	0x0101


	//----- nvinfo : EIATTR_VRC_CTA_INIT_COUNT
	.align		4
        /*00d4*/ 	.byte	0x02, 0x4a
	.zero		1
	.zero		1


	//----- nvinfo : EIATTR_EXIT_INSTR_OFFSETS
	.align		4
        /*00d8*/ 	.byte	0x04, 0x1c
        /*00da*/ 	.short	(.L_51 - .L_50)


	//   ....[0]....
.L_50:
        /*00dc*/ 	.word	0x00000030


	//   ....[1]....
        /*00e0*/ 	.word	0x00000080


	//   ....[2]....
        /*00e4*/ 	.word	0x00001920


	//----- nvinfo : EIATTR_CBANK_PARAM_SIZE
	.align		4
.L_51:
        /*00e8*/ 	.byte	0x03, 0x19
        /*00ea*/ 	.short	0x0060


	//----- nvinfo : EIATTR_PARAM_CBANK
	.align		4
        /*00ec*/ 	.byte	0x04, 0x0a
        /*00ee*/ 	.short	(.L_53 - .L_52)
	.align		4
.L_52:
        /*00f0*/ 	.word	index@(.nv.constant0.fold_line)
        /*00f4*/ 	.short	0x0380
        /*00f6*/ 	.short	0x0060


	//----- nvinfo : EIATTR_SW_WAR
	.align		4
.L_53:
        /*00f8*/ 	.byte	0x04, 0x36
        /*00fa*/ 	.short	(.L_55 - .L_54)
.L_54:
        /*00fc*/ 	.word	0x00000008
.L_55:


//--------------------- .nv.info.compute_g_values --------------------------
	.section	.nv.info.compute_g_values,"",@"SHT_CUDA_INFO"
	.sectionflags	@""
	.align	4


	//----- nvinfo : EIATTR_CUDA_API_VERSION
	.align		4
        /*0000*/ 	.byte	0x04, 0x37
        /*0002*/ 	.short	(.L_57 - .L_56)
.L_56:
        /*0004*/ 	.word	0x00000082


	//----- nvinfo : EIATTR_KPARAM_INFO
	.align		4
.L_57:
        /*0008*/ 	.byte	0x04, 0x17
        /*000a*/ 	.short	(.L_59 - .L_58)
.L_58:
        /*000c*/ 	.word	0x00000000
        /*0010*/ 	.short	0x0003
        /*0012*/ 	.short	0x0014
        /*0014*/ 	.byte	0x00, 0xf0, 0x11, 0x00


	//----- nvinfo : EIATTR_KPARAM_INFO
	.align		4
.L_59:
        /*0018*/ 	.byte	0x04, 0x17
        /*001a*/ 	.short	(.L_61 - .L_60)
.L_60:
        /*001c*/ 	.word	0x00000000
        /*0020*/ 	.short	0x0002
        /*0022*/ 	.short	0x0010
        /*0024*/ 	.byte	0x00, 0xf0, 0x11, 0x00


	//----- nvinfo : EIATTR_KPARAM_INFO
	.align		4
.L_61:
        /*0028*/ 	.byte	0x04, 0x17
        /*002a*/ 	.short	(.L_63 - .L_62)
.L_62:
        /*002c*/ 	.word	0x00000000
        /*0030*/ 	.short	0x0001
        /*0032*/ 	.short	0x0008
        /*0034*/ 	.byte	0x00, 0xf5, 0x21, 0x00


	//----- nvinfo : EIATTR_KPARAM_INFO
	.align		4
.L_63:
        /*0038*/ 	.byte	0x04, 0x17
        /*003a*/ 	.short	(.L_65 - .L_64)
.L_64:
        /*003c*/ 	.word	0x00000000
        /*0040*/ 	.short	0x0000
        /*0042*/ 	.short	0x0000
        /*0044*/ 	.byte	0x00, 0xf5, 0x21, 0x00


	//----- nvinfo : EIATTR_SPARSE_MMA_MASK
	.align		4
.L_65:
        /*0048*/ 	.byte	0x03, 0x50
        /*004a*/ 	.short	0x0000


	//----- nvinfo : EIATTR_MAXREG_COUNT
	.align		4
        /*004c*/ 	.byte	0x03, 0x1b
        /*004e*/ 	.short	0x00ff


	//----- nvinfo : EIATTR_MERCURY_ISA_VERSION
	.align		4
        /*0050*/ 	.byte	0x03, 0x5f
        /*0052*/ 	.short	0x0101


	//----- nvinfo : EIATTR_VRC_CTA_INIT_COUNT
	.align		4
        /*0054*/ 	.byte	0x02, 0x4a
	.zero		1
	.zero		1


	//----- nvinfo : EIATTR_EXIT_INSTR_OFFSETS
	.align		4
        /*0058*/ 	.byte	0x04, 0x1c
        /*005a*/ 	.short	(.L_67 - .L_66)


	//   ....[0]....
.L_66:
        /*005c*/ 	.word	0x00000070


	//   ....[1]....
        /*0060*/ 	.word	0x000001c0


	//   ....[2]....
        /*0064*/ 	.word	0x000002c0


	//----- nvinfo : EIATTR_CRS_STACK_SIZE
	.align		4
.L_67:
        /*0068*/ 	.byte	0x04, 0x1e
        /*006a*/ 	.short	(.L_69 - .L_68)
.L_68:
        /*006c*/ 	.word	0x00000000


	//----- nvinfo : EIATTR_CBANK_PARAM_SIZE
	.align		4
.L_69:
        /*0070*/ 	.byte	0x03, 0x19
        /*0072*/ 	.short	0x0018


	//----- nvinfo : EIATTR_PARAM_CBANK
	.align		4
        /*0074*/ 	.byte	0x04, 0x0a
        /*0076*/ 	.short	(.L_71 - .L_70)
	.align		4
.L_70:
        /*0078*/ 	.word	index@(.nv.constant0.compute_g_values)
        /*007c*/ 	.short	0x0380
        /*007e*/ 	.short	0x0018


	//----- nvinfo : EIATTR_SW_WAR
	.align		4
.L_71:
        /*0080*/ 	.byte	0x04, 0x36
        /*0082*/ 	.short	(.L_73 - .L_72)
.L_72:
        /*0084*/ 	.word	0x00000008
.L_73:


//--------------------- .nv.info.pairwise_sum     --------------------------
	.section	.nv.info.pairwise_sum,"",@"SHT_CUDA_INFO"
	.sectionflags	@""
	.align	4


	//----- nvinfo : EIATTR_CUDA_API_VERSION
	.align		4
        /*0000*/ 	.byte	0x04, 0x37
        /*0002*/ 	.short	(.L_75 - .L_74)
.L_74:
        /*0004*/ 	.word	0x00000082


	//----- nvinfo : EIATTR_KPARAM_INFO
	.align		4
.L_75:
        /*0008*/ 	.byte	0x04, 0x17
        /*000a*/ 	.short	(.L_77 - .L_76)
.L_76:
        /*000c*/ 	.word	0x00000000
        /*0010*/ 	.short	0x0003
        /*0012*/ 	.short	0x0018
        /*0014*/ 	.byte	0x00, 0xf0, 0x11, 0x00


	//----- nvinfo : EIATTR_KPARAM_INFO
	.align		4
.L_77:
        /*0018*/ 	.byte	0x04, 0x17
        /*001a*/ 	.short	(.L_79 - .L_78)
.L_78:
        /*001c*/ 	.word	0x00000000
        /*0020*/ 	.short	0x0002
        /*0022*/ 	.short	0x0010
        /*0024*/ 	.byte	0x00, 0xf5, 0x21, 0x00


	//----- nvinfo : EIATTR_KPARAM_INFO
	.align		4
.L_79:
        /*0028*/ 	.byte	0x04, 0x17
        /*002a*/ 	.short	(.L_81 - .L_80)
.L_80:
        /*002c*/ 	.word	0x00000000
        /*0030*/ 	.short	0x0001
        /*0032*/ 	.short	0x0008
        /*0034*/ 	.byte	0x00, 0xf5, 0x21, 0x00


	//----- nvinfo : EIATTR_KPARAM_INFO
	.align		4
.L_81:
        /*0038*/ 	.byte	0x04, 0x17
        /*003a*/ 	.short	(.L_83 - .L_82)
.L_82:
        /*003c*/ 	.word	0x00000000
        /*0040*/ 	.short	0x0000
        /*0042*/ 	.short	0x0000
        /*0044*/ 	.byte	0x00, 0xf5, 0x21, 0x00


	//----- nvinfo : EIATTR_SPARSE_MMA_MASK
	.align		4
.L_83:
        /*0048*/ 	.byte	0x03, 0x50
        /*004a*/ 	.short	0x0000


	//----- nvinfo : EIATTR_MAXREG_COUNT
	.align		4
        /*004c*/ 	.byte	0x03, 0x1b
        /*004e*/ 	.short	0x00ff


	//----- nvinfo : EIATTR_NUM_BARRIERS
	.align		4
        /*0050*/ 	.byte	0x02, 0x4c
        /*0052*/ 	.byte	0x01
	.zero		1


	//----- nvinfo : EIATTR_MERCURY_ISA_VERSION
	.align		4
        /*0054*/ 	.byte	0x03, 0x5f
        /*0056*/ 	.short	0x0101


	//----- nvinfo : EIATTR_VRC_CTA_INIT_COUNT
	.align		4
        /*0058*/ 	.byte	0x02, 0x4a
	.zero		1
	.zero		1


	//----- nvinfo : EIATTR_EXIT_INSTR_OFFSETS
	.align		4
        /*005c*/ 	.byte	0x04, 0x1c
        /*005e*/ 	.short	(.L_85 - .L_84)


	//   ....[0]....
.L_84:
        /*0060*/ 	.word	0x00000090


	//   ....[1]....
        /*0064*/ 	.word	0x00000360


	//   ....[2]....
        /*0068*/ 	.word	0x000003b0


	//----- nvinfo : EIATTR_CRS_STACK_SIZE
	.align		4
.L_85:
        /*006c*/ 	.byte	0x04, 0x1e
        /*006e*/ 	.short	(.L_87 - .L_86)
.L_86:
        /*0070*/ 	.word	0x00000000


	//----- nvinfo : EIATTR_CBANK_PARAM_SIZE
	.align		4
.L_87:
        /*0074*/ 	.byte	0x03, 0x19
        /*0076*/ 	.short	0x001c


	//----- nvinfo : EIATTR_PARAM_CBANK
	.align		4
        /*0078*/ 	.byte	0x04, 0x0a
        /*007a*/ 	.short	(.L_89 - .L_88)
	.align		4
.L_88:
        /*007c*/ 	.word	index@(.nv.constant0.pairwise_sum)
        /*0080*/ 	.short	0x0380
        /*0082*/ 	.short	0x001c


	//----- nvinfo : EIATTR_SW_WAR
	.align		4
.L_89:
        /*0084*/ 	.byte	0x04, 0x36
        /*0086*/ 	.short	(.L_91 - .L_90)
.L_90:
        /*0088*/ 	.word	0x00000008
.L_91:


//--------------------- .nv.info.sum              --------------------------
	.section	.nv.info.sum,"",@"SHT_CUDA_INFO"
	.sectionflags	@""
	.align	4


	//----- nvinfo : EIATTR_CUDA_API_VERSION
	.align		4
        /*0000*/ 	.byte	0x04, 0x37
        /*0002*/ 	.short	(.L_93 - .L_92)
.L_92:
        /*0004*/ 	.word	0x00000082


	//----- nvinfo : EIATTR_KPARAM_INFO
	.align		4
.L_93:
        /*0008*/ 	.byte	0x04, 0x17
        /*000a*/ 	.short	(.L_95 - .L_94)
.L_94:
        /*000c*/ 	.word	0x00000000
        /*0010*/ 	.short	0x0003
        /*0012*/ 	.short	0x0018
        /*0014*/ 	.byte	0x00, 0xf0, 0x11, 0x00


	//----- nvinfo : EIATTR_KPARAM_INFO
	.align		4
.L_95:
        /*0018*/ 	.byte	0x04, 0x17
        /*001a*/ 	.short	(.L_97 - .L_96)
.L_96:
        /*001c*/ 	.word	0x00000000
        /*0020*/ 	.short	0x0002
        /*0022*/ 	.short	0x0010
        /*0024*/ 	.byte	0x00, 0xf5, 0x21, 0x00


	//----- nvinfo : EIATTR_KPARAM_INFO
	.align		4
.L_97:
        /*0028*/ 	.byte	0x04, 0x17
        /*002a*/ 	.short	(.L_99 - .L_98)
.L_98:
        /*002c*/ 	.word	0x00000000
        /*0030*/ 	.short	0x0001
        /*0032*/ 	.short	0x0008
        /*0034*/ 	.byte	0x00, 0xf5, 0x21, 0x00


	//----- nvinfo : EIATTR_KPARAM_INFO
	.align		4
.L_99:
        /*0038*/ 	.byte	0x04, 0x17
        /*003a*/ 	.short	(.L_101 - .L_100)
.L_100:
        /*003c*/ 	.word	0x00000000
        /*0040*/ 	.short	0x0000
        /*0042*/ 	.short	0x0000
        /*0044*/ 	.byte	0x00, 0xf5, 0x21, 0x00


	//----- nvinfo : EIATTR_SPARSE_MMA_MASK
	.align		4
.L_101:
        /*0048*/ 	.byte	0x03, 0x50
        /*004a*/ 	.short	0x0000


	//----- nvinfo : EIATTR_MAXREG_COUNT
	.align		4
        /*004c*/ 	.byte	0x03, 0x1b
        /*004e*/ 	.short	0x00ff


	//----- nvinfo : EIATTR_NUM_BARRIERS
	.align		4
        /*0050*/ 	.byte	0x02, 0x4c
        /*0052*/ 	.byte	0x01
	.zero		1


	//----- nvinfo : EIATTR_MERCURY_ISA_VERSION
	.align		4
        /*0054*/ 	.byte	0x03, 0x5f
        /*0056*/ 	.short	0x0101


	//----- nvinfo : EIATTR_VRC_CTA_INIT_COUNT
	.align		4
        /*0058*/ 	.byte	0x02, 0x4a
	.zero		1
	.zero		1


	//----- nvinfo : EIATTR_EXIT_INSTR_OFFSETS
	.align		4
        /*005c*/ 	.byte	0x04, 0x1c
        /*005e*/ 	.short	(.L_103 - .L_102)


	//   ....[0]....
.L_102:
        /*0060*/ 	.word	0x00000090


	//   ....[1]....
        /*0064*/ 	.word	0x00000370


	//   ....[2]....
        /*0068*/ 	.word	0x000003c0


	//----- nvinfo : EIATTR_CRS_STACK_SIZE
	.align		4
.L_103:
        /*006c*/ 	.byte	0x04, 0x1e
        /*006e*/ 	.short	(.L_105 - .L_104)
.L_104:
        /*0070*/ 	.word	0x00000000


	//----- nvinfo : EIATTR_CBANK_PARAM_SIZE
	.align		4
.L_105:
        /*0074*/ 	.byte	0x03, 0x19
        /*0076*/ 	.short	0x001c


	//----- nvinfo : EIATTR_PARAM_CBANK
	.align		4
        /*0078*/ 	.byte	0x04, 0x0a
        /*007a*/ 	.short	(.L_107 - .L_106)
	.align		4
.L_106:
        /*007c*/ 	.word	index@(.nv.constant0.sum)
        /*0080*/ 	.short	0x0380
        /*0082*/ 	.short	0x001c


	//----- nvinfo : EIATTR_SW_WAR
	.align		4
.L_107:
        /*0084*/ 	.byte	0x04, 0x36
        /*0086*/ 	.short	(.L_109 - .L_108)
.L_108:
        /*0088*/ 	.word	0x00000008
.L_109:


//--------------------- .nv.callgraph             --------------------------
	.section	.nv.callgraph,"",@"SHT_CUDA_CALLGRAPH"
	.align	4
	.sectionentsize	8
	.align		4
        /*0000*/ 	.word	0x00000000
	.align		4
        /*0004*/ 	.word	0xffffffff
	.align		4
        /*0008*/ 	.word	0x00000000
	.align		4
        /*000c*/ 	.word	0xfffffffe
	.align		4
        /*0010*/ 	.word	0x00000000
	.align		4
        /*0014*/ 	.word	0xfffffffd
	.align		4
        /*0018*/ 	.word	0x00000000
	.align		4
        /*001c*/ 	.word	0xfffffffc


//--------------------- .text.fold_line           --------------------------
	.section	.text.fold_line,"ax",@progbits
	.align	128
        .global         fold_line
        .type           fold_line,@function
        .size           fold_line,(.L_x_9 - fold_line)
        .other          fold_line,@"STO_CUDA_ENTRY STV_DEFAULT"
fold_line:
.text.fold_line:
[----:B------:R-:W-:Y:S08]  /*0000*/  LDC R1, c[0x0][0x37c] ;  /* 0x0000df00ff017b82 */ /* 0x000ff00000000800 */
[----:B------:R-:W0:Y:S02]  /*0010*/  S2UR UR4, SR_CTAID.X ;  /* 0x00000000000479c3 */ /* 0x000e240000002500 */
[----:B0-----:R-:W-:-:S13]  /*0020*/  ISETP.NE.AND P0, PT, RZ, UR4, PT ;  /* 0x00000004ff007c0c */ /* 0x001fda000bf05270 */
[----:B------:R-:W-:Y:S05]  /*0030*/  @P0 EXIT ;  /* 0x000000000000094d */ /* 0x000fea0003800000 */
[----:B------:R-:W0:Y:S01]  /*0040*/  S2R R9, SR_TID.X ;  /* 0x0000000000097919 */ /* 0x000e220000002100 */
[----:B------:R-:W1:Y:S02]  /*0050*/  LDCU UR4, c[0x0][0x38c] ;  /* 0x00007180ff0477ac */ /* 0x000e640008000800 */
[----:B-1----:R-:W-:-:S06]  /*0060*/  USHF.R.U32.HI UR4, URZ, 0x1, UR4 ;  /* 0x00000001ff047899 */ /* 0x002fcc0008011604 */
[----:B0-----:R-:W-:-:S13]  /*0070*/  ISETP.GE.U32.AND P0, PT, R9, UR4, PT ;  /* 0x0000000409007c0c */ /* 0x001fda000bf06070 */
[----:B------:R-:W-:Y:S05]  /*0080*/  @P0 EXIT ;  /* 0x000000000000094d */ /* 0x000fea0003800000 */
[----:B------:R-:W0:Y:S01]  /*0090*/  LDC.64 R2, c[0x0][0x390] ;  /* 0x0000e400ff027b82 */ /* 0x000e220000000a00 */
[----:B------:R-:W1:Y:S01]  /*00a0*/  LDCU.64 UR6, c[0x0][0x358] ;  /* 0x00006b00ff0677ac */ /* 0x000e620008000a00 */
[----:B------:R-:W-:Y:S01]  /*00b0*/  IMAD.SHL.U32 R5, R9, 0x2, RZ ;  /* 0x0000000209057824 */ /* 0x000fe200078e00ff */
[----:B------:R-:W2:Y:S05]  /*00c0*/  LDCU UR4, c[0x0][0x388] ;  /* 0x00007100ff0477ac */ /* 0x000eaa0008000800 */
[----:B------:R-:W3:Y:S01]  /*00d0*/  LDC.64 R6, c[0x0][0x398] ;  /* 0x0000e600ff067b82 */ /* 0x000ee20000000a00 */
[----:B------:R-:W4:Y:S07]  /*00e0*/  LDCU.128 UR8, c[0x0][0x3b0] ;  /* 0x00007600ff0877ac */ /* 0x000f2e0008000c00 */
[----:B------:R-:W5:Y:S01]  /*00f0*/  LDC.64 R22, c[0x0][0x380] ;  /* 0x0000e000ff167b82 */ /* 0x000f620000000a00 */
[----:B0-----:R-:W-:-:S07]  /*0100*/  IMAD.WIDE.U32 R2, R5, 0x4, R2 ;  /* 0x0000000405027825 */ /* 0x001fce00078e0002 */
[----:B------:R-:W0:Y:S01]  /*0110*/  LDC.64 R14, c[0x0][0x3a8] ;  /* 0x0000ea00ff0e7b82 */ /* 0x000e220000000a00 */
[----:B-1----:R-:W4:Y:S04]  /*0120*/  LDG.E R4, desc[UR6][R2.64+0x4] ;  /* 0x0000040602047981 */ /* 0x002f28000c1e1900 */
[----:B------:R-:W4:Y:S01]  /*0130*/  LDG.E R19, desc[UR6][R2.64] ;  /* 0x0000000602137981 */ /* 0x000f22000c1e1900 */
[----:B---3--:R-:W-:-:S05]  /*0140*/  IMAD.WIDE.U32 R6, R5, 0x4, R6 ;  /* 0x0000000405067825 */ /* 0x008fca00078e0006 */
[----:B------:R-:W3:Y:S04]  /*0150*/  LDG.E R21, desc[UR6][R6.64+0x4] ;  /* 0x0000040606157981 */ /* 0x000ee8000c1e1900 */
[----:B------:R1:W3:Y:S01]  /*0160*/  LDG.E R10, desc[UR6][R6.64] ;  /* 0x00000006060a7981 */ /* 0x0002e2000c1e1900 */
[----:B--2---:R-:W-:-:S04]  /*0170*/  VIADD R9, R9, UR4 ;  /* 0x0000000409097c36 */ /* 0x004fc80008000000 */
[----:B-----5:R-:W-:Y:S02]  /*0180*/  IMAD.WIDE.U32 R22, R9, 0x4, R22 ;  /* 0x0000000409167825 */ /* 0x020fe400078e0016 */
[----:B------:R-:W2:Y:S03]  /*0190*/  LDC.64 R8, c[0x0][0x3a0] ;  /* 0x0000e800ff087b82 */ /* 0x000ea60000000a00 */
[----:B------:R5:W5:Y:S01]  /*01a0*/  LDG.E R11, desc[UR6][R22.64] ;  /* 0x00000006160b7981 */ /* 0x000b62000c1e1900 */
[----:B0-----:R-:W-:-:S05]  /*01b0*/  IMAD.WIDE.U32 R14, R5, 0x4, R14 ;  /* 0x00000004050e7825 */ /* 0x001fca00078e000e */
[----:B------:R-:W5:Y:S01]  /*01c0*/  LDG.E R0, desc[UR6][R14.64] ;  /* 0x000000060e007981 */ /* 0x000f62000c1e1900 */
[----:B--2---:R-:W-:-:S03]  /*01d0*/  IMAD.WIDE.U32 R8, R5, 0x4, R8 ;  /* 0x0000000405087825 */ /* 0x004fc600078e0008 */
[----:B------:R-:W2:Y:S04]  /*01e0*/  LDG.E R5, desc[UR6][R14.64+0x4] ;  /* 0x000004060e057981 */ /* 0x000ea8000c1e1900 */
[----:B------:R-:W2:Y:S04]  /*01f0*/  LDG.E R16, desc[UR6][R8.64+0x4] ;  /* 0x0000040608107981 */ /* 0x000ea8000c1e1900 */
[----:B------:R0:W2:Y:S01]  /*0200*/  LDG.E R17, desc[UR6][R8.64] ;  /* 0x0000000608117981 */ /* 0x0000a2000c1e1900 */
[----:B------:R-:W-:Y:S01]  /*0210*/  UMOV UR4, URZ ;  /* 0x000000ff00047c82 */ /* 0x000fe20008000000 */
[----:B------:R-:W-:Y:S01]  /*0220*/  UMOV UR5, URZ ;  /* 0x000000ff00057c82 */ /* 0x000fe20008000000 */
[----:B----4-:R-:W-:-:S04]  /*0230*/  LOP3.LUT R12, R4, 0x7fffffff, RZ, 0x3c, !PT ;  /* 0x7fffffff040c7812 */ /* 0x010fc800078e3cff */
[----:B------:R-:W-:-:S05]  /*0240*/  IADD3 R12, P0, PT, R19, R12, RZ ;  /* 0x0000000c130c7210 */ /* 0x000fca0007f1e0ff */
[----:B------:R-:W-:-:S04]  /*0250*/  IMAD.X R13, RZ, RZ, RZ, P0 ;  /* 0x000000ffff0d7224 */ /* 0x000fc800000e06ff */
[----:B-1----:R-:W-:Y:S01]  /*0260*/  IMAD.WIDE.U32 R6, R13, 0x5, RZ ;  /* 0x000000050d067825 */ /* 0x002fe200078e00ff */
[----:B---3--:R-:W-:-:S03]  /*0270*/  LOP3.LUT R3, R21, 0x7fffffff, RZ, 0x3c, !PT ;  /* 0x7fffffff15037812 */ /* 0x008fc600078e3cff */
[----:B-----5:R-:W-:-:S04]  /*0280*/  IMAD.WIDE.U32 R22, R12, 0x5, RZ ;  /* 0x000000050c167825 */ /* 0x020fc800078e00ff */
[----:B------:R-:W-:Y:S01]  /*0290*/  IMAD.WIDE.U32 R6, P0, R12, 0x2, R6 ;  /* 0x000000020c067825 */ /* 0x000fe20007800006 */
[----:B------:R-:W-:-:S03]  /*02a0*/  IADD3 R2, P1, PT, R10, R3, RZ ;  /* 0x000000030a027210 */ /* 0x000fc60007f3e0ff */
[----:B0-----:R-:W-:Y:S01]  /*02b0*/  IMAD.X R9, RZ, RZ, RZ, P0 ;  /* 0x000000ffff097224 */ /* 0x001fe200000e06ff */
[----:B------:R-:W-:Y:S02]  /*02c0*/  IADD3 RZ, P0, PT, R23, R6, RZ ;  /* 0x0000000617ff7210 */ /* 0x000fe40007f1e0ff */
[----:B------:R-:W-:Y:S01]  /*02d0*/  MOV R8, R7 ;  /* 0x0000000700087202 */ /* 0x000fe20000000f00 */
[----:B------:R-:W-:-:S04]  /*02e0*/  IMAD.X R3, RZ, RZ, RZ, P1 ;  /* 0x000000ffff037224 */ /* 0x000fc800008e06ff */
[----:B------:R-:W-:-:S04]  /*02f0*/  IMAD.WIDE.U32.X R6, R13, 0x2, R8, P0 ;  /* 0x000000020d067825 */ /* 0x000fc800000e0408 */
[----:B------:R-:W-:-:S04]  /*0300*/  IMAD.WIDE.U32 R14, R3, 0x5, RZ ;  /* 0x00000005030e7825 */ /* 0x000fc800078e00ff */
[----:B------:R-:W-:-:S04]  /*0310*/  IMAD.WIDE.U32 R12, R6, -0x7fffffff, R12 ;  /* 0x80000001060c7825 */ /* 0x000fc800078e000c */
[----:B------:R-:W-:Y:S02]  /*0320*/  IMAD R23, R7, -0x7fffffff, RZ ;  /* 0x8000000107177824 */ /* 0x000fe400078e02ff */
[----:B------:R-:W-:-:S04]  /*0330*/  IMAD.WIDE.U32 R8, R2, 0x5, RZ ;  /* 0x0000000502087825 */ /* 0x000fc800078e00ff */
[----:B------:R-:W-:Y:S01]  /*0340*/  IMAD.WIDE.U32 R14, P0, R2, 0x2, R14 ;  /* 0x00000002020e7825 */ /* 0x000fe2000780000e */
[----:B------:R-:W-:-:S03]  /*0350*/  IADD3 R8, PT, PT, R13, -R6, R23 ;  /* 0x800000060d087210 */ /* 0x000fc60007ffe017 */
[----:B------:R-:W-:Y:S01]  /*0360*/  IMAD.X R7, RZ, RZ, RZ, P0 ;  /* 0x000000ffff077224 */ /* 0x000fe200000e06ff */
[----:B------:R-:W-:Y:S01]  /*0370*/  IADD3 RZ, P0, PT, R9, R14, RZ ;  /* 0x0000000e09ff7210 */ /* 0x000fe20007f1e0ff */
[----:B------:R-:W-:Y:S02]  /*0380*/  IMAD.MOV.U32 R6, RZ, RZ, R15 ;  /* 0x000000ffff067224 */ /* 0x000fe400078e000f */
[----:B------:R-:W-:-:S04]  /*0390*/  IMAD.WIDE.U32 R12, R12, R11, RZ ;  /* 0x0000000b0c0c7225 */ /* 0x000fc800078e00ff */
[----:B------:R-:W-:Y:S02]  /*03a0*/  IMAD R9, R8, R11, RZ ;  /* 0x0000000b08097224 */ /* 0x000fe400078e02ff */
[----:B------:R-:W-:-:S04]  /*03b0*/  IMAD.WIDE.U32.X R6, R3, 0x2, R6, P0 ;  /* 0x0000000203067825 */ /* 0x000fc800000e0406 */
[----:B------:R-:W-:Y:S02]  /*03c0*/  IMAD.IADD R9, R13, 0x1, R9 ;  /* 0x000000010d097824 */ /* 0x000fe400078e0209 */
[----:B------:R-:W-:Y:S02]  /*03d0*/  IMAD R13, R7, -0x7fffffff, RZ ;  /* 0x80000001070d7824 */ /* 0x000fe400078e02ff */
[----:B------:R-:W-:Y:S01]  /*03e0*/  IMAD.WIDE.U32 R2, R6, -0x7fffffff, R2 ;  /* 0x8000000106027825 */ /* 0x000fe200078e0002 */
[----:B------:R-:W-:Y:S02]  /*03f0*/  SHF.R.U64 R7, R12, 0x1f, R9 ;  /* 0x0000001f0c077819 */ /* 0x000fe40000001209 */
[----:B------:R-:W-:Y:S02]  /*0400*/  IADD3 R4, P0, PT, R19, R4, RZ ;  /* 0x0000000413047210 */ /* 0x000fe40007f1e0ff */
[----:B------:R-:W-:Y:S02]  /*0410*/  IADD3 R7, P1, PT, R7, R12, RZ ;  /* 0x0000000c07077210 */ /* 0x000fe40007f3e0ff */
[----:B------:R-:W-:-:S02]  /*0420*/  IADD3 R8, PT, PT, R3, -R6, R13 ;  /* 0x8000000603087210 */ /* 0x000fc40007ffe00d */
[----:B------:R-:W-:Y:S01]  /*0430*/  LEA.HI.X R6, R9, R9, RZ, 0x1, P1 ;  /* 0x0000000909067211 */ /* 0x000fe200008f0cff */
[----:B------:R-:W-:-:S04]  /*0440*/  IMAD.WIDE.U32 R2, R2, R11, RZ ;  /* 0x0000000b02027225 */ /* 0x000fc800078e00ff */
[----:B------:R-:W-:Y:S01]  /*0450*/  IMAD R15, R8, R11, RZ ;  /* 0x0000000b080f7224 */ /* 0x000fe200078e02ff */
[----:B------:R-:W-:Y:S01]  /*0460*/  SHF.R.U64 R7, R7, 0x1f, R6 ;  /* 0x0000001f07077819 */ /* 0x000fe20000001206 */
[----:B------:R-:W-:-:S03]  /*0470*/  IMAD.X R13, RZ, RZ, RZ, P0 ;  /* 0x000000ffff0d7224 */ /* 0x000fc600000e06ff */
[----:B------:R-:W-:Y:S01]  /*0480*/  IADD3 R3, PT, PT, R3, R15, RZ ;  /* 0x0000000f03037210 */ /* 0x000fe20007ffe0ff */
[----:B------:R-:W-:-:S04]  /*0490*/  IMAD.WIDE.U32 R8, R13, 0x5, RZ ;  /* 0x000000050d087825 */ /* 0x000fc800078e00ff */
[----:B------:R-:W-:Y:S01]  /*04a0*/  IMAD.IADD R22, R7, 0x1, R12 ;  /* 0x0000000107167824 */ /* 0x000fe200078e020c */
[----:B------:R-:W-:Y:S01]  /*04b0*/  SHF.R.U64 R23, R2, 0x1f, R3 ;  /* 0x0000001f02177819 */ /* 0x000fe20000001203 */
[----:B------:R-:W-:Y:S01]  /*04c0*/  IMAD.WIDE.U32 R6, R4, 0x5, RZ ;  /* 0x0000000504067825 */ /* 0x000fe200078e00ff */
[----:B--2---:R-:W-:Y:S02]  /*04d0*/  LOP3.LUT R14, R16, 0x7fffffff, RZ, 0x3c, !PT ;  /* 0x7fffffff100e7812 */ /* 0x004fe400078e3cff */
[----:B------:R-:W-:Y:S01]  /*04e0*/  LOP3.LUT R22, R22, 0x7fffffff, RZ, 0xc0, !PT ;  /* 0x7fffffff16167812 */ /* 0x000fe200078ec0ff */
[----:B------:R-:W-:Y:S01]  /*04f0*/  IMAD.WIDE.U32 R8, R4, 0x2, R8 ;  /* 0x0000000204087825 */ /* 0x000fe200078e0008 */
[----:B------:R-:W-:Y:S02]  /*0500*/  IADD3 R23, P2, PT, R23, R2, RZ ;  /* 0x0000000217177210 */ /* 0x000fe40007f5e0ff */
[----:B------:R-:W-:Y:S02]  /*0510*/  IADD3 R14, P1, PT, R17, R14, RZ ;  /* 0x0000000e110e7210 */ /* 0x000fe40007f3e0ff */
[----:B------:R-:W-:Y:S01]  /*0520*/  IADD3 RZ, P0, PT, R7, R8, RZ ;  /* 0x0000000807ff7210 */ /* 0x000fe20007f1e0ff */
[----:B------:R-:W-:Y:S01]  /*0530*/  IMAD.WIDE.U32 R6, R22, UR8, RZ ;  /* 0x0000000816067c25 */ /* 0x000fe2000f8e00ff */
[----:B------:R-:W-:-:S02]  /*0540*/  LEA.HI.X R8, R3, R3, RZ, 0x1, P2 ;  /* 0x0000000303087211 */ /* 0x000fc400010f0cff */
[----:B------:R-:W-:Y:S01]  /*0550*/  LOP3.LUT R3, R5, 0x7fffffff, RZ, 0x3c, !PT ;  /* 0x7fffffff05037812 */ /* 0x000fe200078e3cff */
[----:B------:R-:W-:Y:S02]  /*0560*/  IMAD.X R15, RZ, RZ, RZ, P1 ;  /* 0x000000ffff0f7224 */ /* 0x000fe400008e06ff */
[----:B------:R-:W-:Y:S01]  /*0570*/  VIADD R25, R7, UR4 ;  /* 0x0000000407197c36 */ /* 0x000fe20008000000 */
[----:B------:R-:W-:Y:S01]  /*0580*/  IADD3 R12, P1, PT, R0, R3, RZ ;  /* 0x00000003000c7210 */ /* 0x000fe20007f3e0ff */
[----:B------:R-:W-:Y:S01]  /*0590*/  IMAD.WIDE.U32 R18, R15, 0x5, RZ ;  /* 0x000000050f127825 */ /* 0x000fe200078e00ff */
[----:B------:R-:W-:-:S03]  /*05a0*/  SHF.R.U64 R23, R23, 0x1f, R8 ;  /* 0x0000001f17177819 */ /* 0x000fc60000001208 */
[----:B------:R-:W-:Y:S01]  /*05b0*/  IMAD.X R7, R13, 0x2, R9, P0 ;  /* 0x000000020d077824 */ /* 0x000fe200000e0609 */
[----:B------:R-:W-:Y:S01]  /*05c0*/  SHF.R.U64 R9, R6, 0x1f, R25 ;  /* 0x0000001f06097819 */ /* 0x000fe20000001219 */
[----:B------:R-:W-:Y:S01]  /*05d0*/  IMAD.X R13, RZ, RZ, RZ, P1 ;  /* 0x000000ffff0d7224 */ /* 0x000fe200008e06ff */
[----:B------:R-:W-:Y:S01]  /*05e0*/  IADD3 R23, PT, PT, R23, R2, RZ ;  /* 0x0000000217177210 */ /* 0x000fe20007ffe0ff */
[----:B------:R-:W-:Y:S01]  /*05f0*/  IMAD.WIDE.U32 R2, R14, 0x5, RZ ;  /* 0x000000050e027825 */ /* 0x000fe200078e00ff */
[----:B------:R-:W-:-:S03]  /*0600*/  IADD3 R2, P2, PT, R9, R6, RZ ;  /* 0x0000000609027210 */ /* 0x000fc60007f5e0ff */
[----:B------:R-:W-:-:S04]  /*0610*/  IMAD.WIDE.U32 R18, P1, R14, 0x2, R18 ;  /* 0x000000020e127825 */ /* 0x000fc80007820012 */
[----:B------:R-:W-:Y:S01]  /*0620*/  IMAD.WIDE.U32 R8, R13, 0x5, RZ ;  /* 0x000000050d087825 */ /* 0x000fe200078e00ff */
[----:B------:R-:W-:Y:S02]  /*0630*/  IADD3 RZ, P0, PT, R3, R18, RZ ;  /* 0x0000001203ff7210 */ /* 0x000fe40007f1e0ff */
[----:B------:R-:W-:Y:S01]  /*0640*/  LEA.HI.X R27, R25, R25, RZ, 0x1, P2 ;  /* 0x00000019191b7211 */ /* 0x000fe200010f0cff */
[----:B------:R-:W-:Y:S02]  /*0650*/  IMAD.X R3, RZ, RZ, RZ, P1 ;  /* 0x000000ffff037224 */ /* 0x000fe400008e06ff */
[----:B------:R-:W-:Y:S01]  /*0660*/  IMAD.WIDE.U32 R8, P1, R12, 0x2, R8 ;  /* 0x000000020c087825 */ /* 0x000fe20007820008 */
[----:B------:R-:W-:-:S03]  /*0670*/  SHF.R.U64 R27, R2, 0x1f, R27 ;  /* 0x0000001f021b7819 */ /* 0x000fc6000000121b */
[----:B------:R-:W-:-:S04]  /*0680*/  IMAD.WIDE.U32 R24, R12, 0x5, RZ ;  /* 0x000000050c187825 */ /* 0x000fc800078e00ff */
[----:B------:R-:W-:Y:S02]  /*0690*/  IMAD.MOV.U32 R2, RZ, RZ, R19 ;  /* 0x000000ffff027224 */ /* 0x000fe400078e0013 */
[----:B------:R-:W-:Y:S01]  /*06a0*/  IMAD.X R19, RZ, RZ, RZ, P1 ;  /* 0x000000ffff137224 */ /* 0x000fe200008e06ff */
[----:B------:R-:W-:Y:S02]  /*06b0*/  IADD3 RZ, P1, PT, R25, R8, RZ ;  /* 0x0000000819ff7210 */ /* 0x000fe40007f3e0ff */
[----:B------:R-:W-:Y:S01]  /*06c0*/  LOP3.LUT R25, R23, 0x7fffffff, RZ, 0xc0, !PT ;  /* 0x7fffffff17197812 */ /* 0x000fe200078ec0ff */
[----:B------:R-:W-:-:S04]  /*06d0*/  IMAD.WIDE.U32.X R2, R15, 0x2, R2, P0 ;  /* 0x000000020f027825 */ /* 0x000fc800000e0402 */
[----:B------:R-:W-:Y:S02]  /*06e0*/  IMAD.MOV.U32 R18, RZ, RZ, R9 ;  /* 0x000000ffff127224 */ /* 0x000fe400078e0009 */
[----:B------:R-:W-:-:S04]  /*06f0*/  IMAD.WIDE.U32 R8, R25, UR9, RZ ;  /* 0x0000000919087c25 */ /* 0x000fc8000f8e00ff */
[----:B------:R-:W-:-:S04]  /*0700*/  IMAD.WIDE.U32.X R18, R13, 0x2, R18, P1 ;  /* 0x000000020d127825 */ /* 0x000fc800008e0412 */
[----:B------:R-:W-:-:S04]  /*0710*/  IMAD.WIDE.U32 R14, R2, -0x7fffffff, R14 ;  /* 0x80000001020e7825 */ /* 0x000fc800078e000e */
[----:B------:R-:W-:Y:S02]  /*0720*/  IMAD R3, R3, -0x7fffffff, RZ ;  /* 0x8000000103037824 */ /* 0x000fe400078e02ff */
[----:B------:R-:W-:Y:S02]  /*0730*/  VIADD R9, R9, UR5 ;  /* 0x0000000509097c36 */ /* 0x000fe40008000000 */
[----:B------:R-:W-:Y:S01]  /*0740*/  IMAD.WIDE.U32 R12, R18, -0x7fffffff, R12 ;  /* 0x80000001120c7825 */ /* 0x000fe200078e000c */
[----:B------:R-:W-:Y:S02]  /*0750*/  IADD3 R24, PT, PT, R15, -R2, R3 ;  /* 0x800000020f187210 */ /* 0x000fe40007ffe003 */
[----:B------:R-:W-:Y:S01]  /*0760*/  SHF.R.U64 R23, R8, 0x1f, R9 ;  /* 0x0000001f08177819 */ /* 0x000fe20000001209 */
[----:B------:R-:W-:Y:S02]  /*0770*/  IMAD R19, R19, -0x7fffffff, RZ ;  /* 0x8000000113137824 */ /* 0x000fe400078e02ff */
[----:B------:R-:W-:Y:S01]  /*0780*/  IMAD.WIDE.U32 R2, R25, UR8, RZ ;  /* 0x0000000819027c25 */ /* 0x000fe2000f8e00ff */
[----:B------:R-:W-:-:S02]  /*0790*/  IADD3 R20, PT, PT, R27, R6, RZ ;  /* 0x000000061b147210 */ /* 0x000fc40007ffe0ff */
[----:B------:R-:W-:Y:S01]  /*07a0*/  IADD3 R23, P1, PT, R23, R8, RZ ;  /* 0x0000000817177210 */ /* 0x000fe20007f3e0ff */
[----:B------:R-:W-:Y:S01]  /*07b0*/  VIADD R3, R3, UR5 ;  /* 0x0000000503037c36 */ /* 0x000fe20008000000 */
[----:B------:R-:W-:Y:S01]  /*07c0*/  IADD3 R6, PT, PT, R13, -R18, R19 ;  /* 0x800000120d067210 */ /* 0x000fe20007ffe013 */
[----:B------:R-:W-:Y:S01]  /*07d0*/  IMAD.WIDE.U32 R14, R14, R11, RZ ;  /* 0x0000000b0e0e7225 */ /* 0x000fe200078e00ff */
[----:B------:R-:W-:-:S03]  /*07e0*/  LEA.HI.X R18, R9, R9, RZ, 0x1, P1 ;  /* 0x0000000909127211 */ /* 0x000fc600008f0cff */
[----:B------:R-:W-:Y:S01]  /*07f0*/  IMAD R13, R24, R11, RZ ;  /* 0x0000000b180d7224 */ /* 0x000fe200078e02ff */
[----:B------:R-:W-:-:S03]  /*0800*/  SHF.R.U64 R9, R2, 0x1f, R3 ;  /* 0x0000001f02097819 */ /* 0x000fc60000001203 */
[----:B------:R-:W-:Y:S01]  /*0810*/  IMAD.IADD R13, R15, 0x1, R13 ;  /* 0x000000010f0d7824 */ /* 0x000fe200078e020d */
[----:B------:R-:W-:Y:S02]  /*0820*/  IADD3 R9, P1, PT, R9, R2, RZ ;  /* 0x0000000209097210 */ /* 0x000fe40007f3e0ff */
[----:B------:R-:W-:Y:S02]  /*0830*/  SHF.R.U64 R23, R23, 0x1f, R18 ;  /* 0x0000001f17177819 */ /* 0x000fe40000001212 */
[----:B------:R-:W-:Y:S02]  /*0840*/  SHF.R.U64 R19, R14, 0x1f, R13 ;  /* 0x0000001f0e137819 */ /* 0x000fe4000000120d */
[----:B------:R-:W-:Y:S02]  /*0850*/  LEA.HI.X R18, R3, R3, RZ, 0x1, P1 ;  /* 0x0000000303127211 */ /* 0x000fe400008f0cff */
[----:B------:R-:W-:Y:S01]  /*0860*/  IADD3 R3, P1, PT, R17, R16, RZ ;  /* 0x0000001011037210 */ /* 0x000fe20007f3e0ff */
[----:B------:R-:W-:Y:S01]  /*0870*/  IMAD.WIDE.U32 R16, R22, UR9, RZ ;  /* 0x0000000916107c25 */ /* 0x000fe2000f8e00ff */
[----:B------:R-:W-:-:S02]  /*0880*/  IADD3 R19, P2, PT, R19, R14, RZ ;  /* 0x0000000e13137210 */ /* 0x000fc40007f5e0ff */
[----:B------:R-:W-:Y:S02]  /*0890*/  SHF.R.U64 R9, R9, 0x1f, R18 ;  /* 0x0000001f09097819 */ /* 0x000fe40000001212 */
[----:B------:R-:W-:Y:S02]  /*08a0*/  LEA.HI.X R18, R13, R13, RZ, 0x1, P2 ;  /* 0x0000000d0d127211 */ /* 0x000fe400010f0cff */
[----:B------:R-:W-:-:S04]  /*08b0*/  IADD3 R13, PT, PT, R17, UR4, RZ ;  /* 0x00000004110d7c10 */ /* 0x000fc8000fffe0ff */
[----:B------:R-:W-:-:S04]  /*08c0*/  SHF.R.U64 R17, R16, 0x1f, R13 ;  /* 0x0000001f10117819 */ /* 0x000fc8000000120d */
[----:B------:R-:W-:Y:S02]  /*08d0*/  IADD3 R17, P2, PT, R17, R16, RZ ;  /* 0x0000001011117210 */ /* 0x000fe40007f5e0ff */
[----:B------:R-:W-:Y:S01]  /*08e0*/  SHF.R.U64 R19, R19, 0x1f, R18 ;  /* 0x0000001f13137819 */ /* 0x000fe20000001212 */
[----:B------:R-:W-:Y:S01]  /*08f0*/  IMAD R15, R6, R11, RZ ;  /* 0x0000000b060f7224 */ /* 0x000fe200078e02ff */
[----:B------:R-:W-:Y:S01]  /*0900*/  LEA.HI.X R18, R13, R13, RZ, 0x1, P2 ;  /* 0x0000000d0d127211 */ /* 0x000fe200010f0cff */
[----:B------:R-:W-:-:S04]  /*0910*/  IMAD.WIDE.U32 R12, R12, R11, RZ ;  /* 0x0000000b0c0c7225 */ /* 0x000fc800078e00ff */
[----:B------:R-:W-:Y:S01]  /*0920*/  IMAD.X R11, RZ, RZ, RZ, P1 ;  /* 0x000000ffff0b7224 */ /* 0x000fe200008e06ff */
[----:B------:R-:W-:Y:S01]  /*0930*/  SHF.R.U64 R17, R17, 0x1f, R18 ;  /* 0x0000001f11117819 */ /* 0x000fe20000001212 */
[----:B------:R-:W-:Y:S02]  /*0940*/  IMAD.IADD R14, R19, 0x1, R14 ;  /* 0x00000001130e7824 */ /* 0x000fe400078e020e */
[----:B------:R-:W-:Y:S01]  /*0950*/  IMAD.WIDE.U32 R18, R11, 0x5, RZ ;  /* 0x000000050b127825 */ /* 0x000fe200078e00ff */
[----:B------:R-:W-:-:S03]  /*0960*/  IADD3 R13, PT, PT, R13, R15, RZ ;  /* 0x0000000f0d0d7210 */ /* 0x000fc60007ffe0ff */
[----:B------:R-:W-:Y:S01]  /*0970*/  IMAD.WIDE.U32 R26, R3, 0x5, RZ ;  /* 0x00000005031a7825 */ /* 0x000fe200078e00ff */
[----:B------:R-:W-:-:S03]  /*0980*/  IADD3 R10, P0, PT, R10, R21, RZ ;  /* 0x000000150a0a7210 */ /* 0x000fc60007f1e0ff */
[----:B------:R-:W-:Y:S01]  /*0990*/  IMAD.WIDE.U32 R18, R3, 0x2, R18 ;  /* 0x0000000203127825 */ /* 0x000fe200078e0012 */
[----:B------:R-:W-:-:S03]  /*09a0*/  SHF.R.U64 R21, R12, 0x1f, R13 ;  /* 0x0000001f0c157819 */ /* 0x000fc6000000120d */
[----:B------:R-:W-:Y:S01]  /*09b0*/  IMAD.IADD R17, R17, 0x1, R16 ;  /* 0x0000000111117824 */ /* 0x000fe200078e0210 */
[----:B------:R-:W-:Y:S02]  /*09c0*/  IADD3 RZ, P1, PT, R27, R18, RZ ;  /* 0x000000121bff7210 */ /* 0x000fe40007f3e0ff */
[----:B------:R-:W-:Y:S01]  /*09d0*/  IADD3 R16, P2, PT, R21, R12, RZ ;  /* 0x0000000c15107210 */ /* 0x000fe20007f5e0ff */
[----:B------:R-:W-:Y:S02]  /*09e0*/  IMAD.IADD R23, R23, 0x1, R8 ;  /* 0x0000000117177824 */ /* 0x000fe400078e0208 */
[----:B------:R-:W-:Y:S01]  /*09f0*/  IMAD.X R6, R11, 0x2, R19, P1 ;  /* 0x000000020b067824 */ /* 0x000fe200008e0613 */
[----:B------:R-:W-:Y:S01]  /*0a00*/  LEA.HI.X R19, R13, R13, RZ, 0x1, P2 ;  /* 0x0000000d0d137211 */ /* 0x000fe200010f0cff */
[----:B------:R-:W-:Y:S01]  /*0a10*/  IMAD.X R11, RZ, RZ, RZ, P0 ;  /* 0x000000ffff0b7224 */ /* 0x000fe200000e06ff */
[----:B------:R-:W-:Y:S01]  /*0a20*/  LOP3.LUT R8, R14, 0x7fffffff, RZ, 0xc0, !PT ;  /* 0x7fffffff0e087812 */ /* 0x000fe200078ec0ff */
[----:B------:R-:W-:Y:S01]  /*0a30*/  IMAD.IADD R9, R9, 0x1, R2 ;  /* 0x0000000109097824 */ /* 0x000fe200078e0202 */
[----:B------:R-:W-:-:S02]  /*0a40*/  IADD3 R2, P0, PT, R0, R5, RZ ;  /* 0x0000000500027210 */ /* 0x000fc40007f1e0ff */
[----:B------:R-:W-:Y:S01]  /*0a50*/  SHF.R.U64 R5, R16, 0x1f, R19 ;  /* 0x0000001f10057819 */ /* 0x000fe20000001213 */
[----:B------:R-:W-:-:S04]  /*0a60*/  IMAD.WIDE.U32 R18, R11, 0x5, RZ ;  /* 0x000000050b127825 */ /* 0x000fc800078e00ff */
[----:B------:R-:W-:Y:S01]  /*0a70*/  IMAD.WIDE.U32 R14, R8, UR10, RZ ;  /* 0x0000000a080e7c25 */ /* 0x000fe2000f8e00ff */
[----:B------:R-:W-:-:S03]  /*0a80*/  IADD3 R16, PT, PT, R5, R12, RZ ;  /* 0x0000000c05107210 */ /* 0x000fc60007ffe0ff */
[----:B------:R-:W-:Y:S01]  /*0a90*/  VIADD R15, R15, UR4 ;  /* 0x000000040f0f7c36 */ /* 0x000fe20008000000 */
[----:B------:R-:W-:Y:S01]  /*0aa0*/  LOP3.LUT R16, R16, 0x7fffffff, RZ, 0xc0, !PT ;  /* 0x7fffffff10107812 */ /* 0x000fe200078ec0ff */
[----:B------:R-:W-:-:S04]  /*0ab0*/  IMAD.WIDE.U32 R26, R10, 0x5, RZ ;  /* 0x000000050a1a7825 */ /* 0x000fc800078e00ff */
[----:B------:R-:W-:Y:S01]  /*0ac0*/  IMAD.WIDE.U32 R18, P2, R10, 0x2, R18 ;  /* 0x000000020a127825 */ /* 0x000fe20007840012 */
[----:B------:R-:W-:-:S03]  /*0ad0*/  SHF.R.U64 R13, R14, 0x1f, R15 ;  /* 0x0000001f0e0d7819 */ /* 0x000fc6000000120f */
[----:B------:R-:W-:Y:S01]  /*0ae0*/  IMAD.X R21, RZ, RZ, RZ, P0 ;  /* 0x000000ffff157224 */ /* 0x000fe200000e06ff */
[----:B------:R-:W-:Y:S01]  /*0af0*/  IADD3 RZ, P0, PT, R27, R18, RZ ;  /* 0x000000121bff7210 */ /* 0x000fe20007f1e0ff */
[----:B------:R-:W-:Y:S01]  /*0b00*/  IMAD.WIDE.U32 R26, R16, UR11, RZ ;  /* 0x0000000b101a7c25 */ /* 0x000fe2000f8e00ff */
[----:B------:R-:W-:-:S03]  /*0b10*/  IADD3 R0, P1, PT, R13, R14, RZ ;  /* 0x0000000e0d007210 */ /* 0x000fc60007f3e0ff */
[----:B------:R-:W-:Y:S01]  /*0b20*/  VIADD R29, R27, UR4 ;  /* 0x000000041b1d7c36 */ /* 0x000fe20008000000 */
[----:B------:R-:W-:Y:S01]  /*0b30*/  LEA.HI.X R5, R15, R15, RZ, 0x1, P1 ;  /* 0x0000000f0f057211 */ /* 0x000fe200008f0cff */
[----:B------:R-:W-:-:S03]  /*0b40*/  IMAD.WIDE.U32 R12, R21, 0x5, RZ ;  /* 0x00000005150c7825 */ /* 0x000fc600078e00ff */
[----:B------:R-:W-:Y:S02]  /*0b50*/  SHF.R.U64 R27, R26, 0x1f, R29 ;  /* 0x0000001f1a1b7819 */ /* 0x000fe4000000121d */
[----:B------:R-:W-:Y:S02]  /*0b60*/  SHF.R.U64 R5, R0, 0x1f, R5 ;  /* 0x0000001f00057819 */ /* 0x000fe40000001205 */
[----:B------:R-:W-:Y:S01]  /*0b70*/  IADD3 R27, P3, PT, R27, R26, RZ ;  /* 0x0000001a1b1b7210 */ /* 0x000fe20007f7e0ff */
[----:B------:R-:W-:-:S04]  /*0b80*/  IMAD.WIDE.U32 R12, R2, 0x2, R12 ;  /* 0x00000002020c7825 */ /* 0x000fc800078e000c */
[----:B------:R-:W-:Y:S01]  /*0b90*/  IMAD.IADD R5, R5, 0x1, R14 ;  /* 0x0000000105057824 */ /* 0x000fe200078e020e */
[----:B------:R-:W-:Y:S01]  /*0ba0*/  LEA.HI.X R0, R29, R29, RZ, 0x1, P3 ;  /* 0x0000001d1d007211 */ /* 0x000fe200018f0cff */
[----:B------:R-:W-:-:S03]  /*0bb0*/  IMAD.WIDE.U32 R14, R2, 0x5, RZ ;  /* 0x00000005020e7825 */ /* 0x000fc600078e00ff */
[----:B------:R-:W-:Y:S02]  /*0bc0*/  SHF.R.U64 R27, R27, 0x1f, R0 ;  /* 0x0000001f1b1b7819 */ /* 0x000fe40000001200 */
[----:B------:R-:W-:Y:S01]  /*0bd0*/  IADD3 RZ, P1, PT, R15, R12, RZ ;  /* 0x0000000c0fff7210 */ /* 0x000fe20007f3e0ff */
[----:B------:R-:W-:-:S04]  /*0be0*/  IMAD.WIDE.U32 R14, R16, UR10, RZ ;  /* 0x0000000a100e7c25 */ /* 0x000fc8000f8e00ff */
[----:B------:R-:W-:Y:S01]  /*0bf0*/  IMAD.IADD R26, R27, 0x1, R26 ;  /* 0x000000011b1a7824 */ /* 0x000fe200078e021a */
[----:B------:R-:W-:-:S04]  /*0c00*/  IADD3 R27, PT, PT, R15, UR4, RZ ;  /* 0x000000040f1b7c10 */ /* 0x000fc8000fffe0ff */
[----:B------:R-:W-:-:S04]  /*0c10*/  SHF.R.U64 R15, R14, 0x1f, R27 ;  /* 0x0000001f0e0f7819 */ /* 0x000fc8000000121b */
[----:B------:R-:W-:-:S04]  /*0c20*/  IADD3 R15, P3, PT, R15, R14, RZ ;  /* 0x0000000e0f0f7210 */ /* 0x000fc80007f7e0ff */
[----:B------:R-:W-:-:S04]  /*0c30*/  LEA.HI.X R0, R27, R27, RZ, 0x1, P3 ;  /* 0x0000001b1b007211 */ /* 0x000fc800018f0cff */
[----:B------:R-:W-:Y:S02]  /*0c40*/  SHF.R.U64 R15, R15, 0x1f, R0 ;  /* 0x0000001f0f0f7819 */ /* 0x000fe40000001200 */
[----:B------:R-:W-:Y:S02]  /*0c50*/  LOP3.LUT R12, R20, 0x7fffffff, RZ, 0xc0, !PT ;  /* 0x7fffffff140c7812 */ /* 0x000fe400078ec0ff */
[----:B------:R-:W-:Y:S01]  /*0c60*/  LOP3.LUT R23, R23, 0x7fffffff, RZ, 0xc, !PT ;  /* 0x7fffffff17177812 */ /* 0x000fe200078e0cff */
[----:B------:R-:W-:Y:S02]  /*0c70*/  IMAD.IADD R0, R15, 0x1, R14 ;  /* 0x000000010f007824 */ /* 0x000fe400078e020e */
[----:B------:R-:W-:-:S04]  /*0c80*/  IMAD.WIDE.U32 R14, R8, UR11, RZ ;  /* 0x0000000b080e7c25 */ /* 0x000fc8000f8e00ff */
[----:B------:R-:W-:Y:S02]  /*0c90*/  IMAD.IADD R12, R12, 0x1, R23 ;  /* 0x000000010c0c7824 */ /* 0x000fe400078e0217 */
[----:B------:R-:W-:-:S05]  /*0ca0*/  VIADD R23, R15, UR5 ;  /* 0x000000050f177c36 */ /* 0x000fca0008000000 */
[----:B------:R-:W-:-:S04]  /*0cb0*/  SHF.R.U64 R15, R14, 0x1f, R23 ;  /* 0x0000001f0e0f7819 */ /* 0x000fc80000001217 */
[----:B------:R-:W-:-:S04]  /*0cc0*/  IADD3 R15, P3, PT, R15, R14, RZ ;  /* 0x0000000e0f0f7210 */ /* 0x000fc80007f7e0ff */
[----:B------:R-:W-:-:S04]  /*0cd0*/  LEA.HI.X R18, R23, R23, RZ, 0x1, P3 ;  /* 0x0000001717127211 */ /* 0x000fc800018f0cff */
[----:B------:R-:W-:Y:S02]  /*0ce0*/  SHF.R.U64 R15, R15, 0x1f, R18 ;  /* 0x0000001f0f0f7819 */ /* 0x000fe40000001212 */
[----:B------:R-:W-:Y:S02]  /*0cf0*/  LOP3.LUT R17, R17, 0x7fffffff, RZ, 0xc0, !PT ;  /* 0x7fffffff11117812 */ /* 0x000fe400078ec0ff */
[----:B------:R-:W-:Y:S01]  /*0d00*/  LOP3.LUT R18, R9, 0x7fffffff, RZ, 0xc0, !PT ;  /* 0x7fffffff09127812 */ /* 0x000fe200078ec0ff */
[----:B------:R-:W-:Y:S02]  /*0d10*/  IMAD.IADD R24, R15, 0x1, R14 ;  /* 0x000000010f187824 */ /* 0x000fe400078e020e */
[----:B------:R-:W-:Y:S01]  /*0d20*/  IMAD.WIDE.U32 R14, R8, UR8, RZ ;  /* 0x00000008080e7c25 */ /* 0x000fe2000f8e00ff */
[----:B------:R-:W-:-:S03]  /*0d30*/  IADD3 R9, PT, PT, R17, R18, RZ ;  /* 0x0000001211097210 */ /* 0x000fc60007ffe0ff */
[----:B------:R-:W-:-:S05]  /*0d40*/  VIADD R17, R15, UR5 ;  /* 0x000000050f117c36 */ /* 0x000fca0008000000 */
[----:B------:R-:W-:-:S04]  /*0d50*/  SHF.R.U64 R15, R14, 0x1f, R17 ;  /* 0x0000001f0e0f7819 */ /* 0x000fc80000001211 */
[----:B------:R-:W-:-:S04]  /*0d60*/  IADD3 R15, P3, PT, R15, R14, RZ ;  /* 0x0000000e0f0f7210 */ /* 0x000fc80007f7e0ff */
[----:B------:R-:W-:-:S04]  /*0d70*/  LEA.HI.X R18, R17, R17, RZ, 0x1, P3 ;  /* 0x0000001111127211 */ /* 0x000fc800018f0cff */
[----:B------:R-:W-:-:S05]  /*0d80*/  SHF.R.U64 R15, R15, 0x1f, R18 ;  /* 0x0000001f0f0f7819 */ /* 0x000fca0000001212 */
[----:B------:R-:W-:Y:S02]  /*0d90*/  IMAD.IADD R18, R15, 0x1, R14 ;  /* 0x000000010f127824 */ /* 0x000fe400078e020e */
[----:B------:R-:W-:-:S04]  /*0da0*/  IMAD.WIDE.U32 R14, R16, UR9, RZ ;  /* 0x00000009100e7c25 */ /* 0x000fc8000f8e00ff */
[----:B------:R-:W-:-:S05]  /*0db0*/  VIADD R15, R15, UR4 ;  /* 0x000000040f0f7c36 */ /* 0x000fca0008000000 */
[----:B------:R-:W-:Y:S01]  /*0dc0*/  SHF.R.U64 R23, R14, 0x1f, R15 ;  /* 0x0000001f0e177819 */ /* 0x000fe2000000120f */
[----:B------:R-:W-:-:S03]  /*0dd0*/  IMAD.WIDE.U32 R16, R16, UR8, RZ ;  /* 0x0000000810107c25 */ /* 0x000fc6000f8e00ff */
[----:B------:R-:W-:-:S04]  /*0de0*/  IADD3 R23, P3, PT, R23, R14, RZ ;  /* 0x0000000e17177210 */ /* 0x000fc80007f7e0ff */
[----:B------:R-:W-:Y:S01]  /*0df0*/  LEA.HI.X R20, R15, R15, RZ, 0x1, P3 ;  /* 0x0000000f0f147211 */ /* 0x000fe200018f0cff */
[----:B------:R-:W-:-:S05]  /*0e00*/  VIADD R15, R17, UR4 ;  /* 0x00000004110f7c36 */ /* 0x000fca0008000000 */
[----:B------:R-:W-:Y:S02]  /*0e10*/  SHF.R.U64 R17, R16, 0x1f, R15 ;  /* 0x0000001f10117819 */ /* 0x000fe4000000120f */
[----:B------:R-:W-:Y:S02]  /*0e20*/  SHF.R.U64 R23, R23, 0x1f, R20 ;  /* 0x0000001f17177819 */ /* 0x000fe40000001214 */
[----:B------:R-:W-:Y:S02]  /*0e30*/  IADD3 R17, P3, PT, R17, R16, RZ ;  /* 0x0000001011117210 */ /* 0x000fe40007f7e0ff */
[----:B------:R-:W-:Y:S02]  /*0e40*/  IADD3 R23, PT, PT, R23, R14, RZ ;  /* 0x0000000e17177210 */ /* 0x000fe40007ffe0ff */
[----:B------:R-:W-:-:S04]  /*0e50*/  LEA.HI.X R14, R15, R15, RZ, 0x1, P3 ;  /* 0x0000000f0f0e7211 */ /* 0x000fc800018f0cff */
[----:B------:R-:W-:Y:S01]  /*0e60*/  SHF.R.U64 R17, R17, 0x1f, R14 ;  /* 0x0000001f11117819 */ /* 0x000fe2000000120e */
[----:B------:R-:W-:-:S04]  /*0e70*/  IMAD.WIDE.U32 R14, R8, UR9, RZ ;  /* 0x00000009080e7c25 */ /* 0x000fc8000f8e00ff */
[----:B------:R-:W-:Y:S02]  /*0e80*/  IMAD.IADD R8, R17, 0x1, R16 ;  /* 0x0000000111087824 */ /* 0x000fe400078e0210 */
[----:B------:R-:W-:-:S05]  /*0e90*/  VIADD R17, R15, UR5 ;  /* 0x000000050f117c36 */ /* 0x000fca0008000000 */
[----:B------:R-:W-:-:S04]  /*0ea0*/  SHF.R.U64 R15, R14, 0x1f, R17 ;  /* 0x0000001f0e0f7819 */ /* 0x000fc80000001211 */
[----:B------:R-:W-:-:S04]  /*0eb0*/  IADD3 R15, P3, PT, R15, R14, RZ ;  /* 0x0000000e0f0f7210 */ /* 0x000fc80007f7e0ff */
[----:B------:R-:W-:-:S04]  /*0ec0*/  LEA.HI.X R16, R17, R17, RZ, 0x1, P3 ;  /* 0x0000001111107211 */ /* 0x000fc800018f0cff */
[----:B------:R-:W-:-:S05]  /*0ed0*/  SHF.R.U64 R15, R15, 0x1f, R16 ;  /* 0x0000001f0f0f7819 */ /* 0x000fca0000001210 */
[----:B------:R-:W-:Y:S02]  /*0ee0*/  IMAD.IADD R20, R15, 0x1, R14 ;  /* 0x000000010f147824 */ /* 0x000fe400078e020e */
[----:B------:R-:W-:Y:S01]  /*0ef0*/  IMAD.WIDE.U32 R14, R22, UR10, RZ ;  /* 0x0000000a160e7c25 */ /* 0x000fe2000f8e00ff */
[----:B------:R-:W-:Y:S02]  /*0f00*/  LOP3.LUT R24, R24, 0x7fffffff, RZ, 0xc0, !PT ;  /* 0x7fffffff18187812 */ /* 0x000fe400078ec0ff */
[----:B------:R-:W-:Y:S01]  /*0f10*/  LOP3.LUT R17, R0, 0x7fffffff, RZ, 0xc0, !PT ;  /* 0x7fffffff00117812 */ /* 0x000fe200078ec0ff */
[----:B------:R-:W-:-:S03]  /*0f20*/  VIADD R15, R15, UR5 ;  /* 0x000000050f0f7c36 */ /* 0x000fc60008000000 */
[----:B------:R-:W-:Y:S02]  /*0f30*/  IADD3 R0, PT, PT, R24, R17, RZ ;  /* 0x0000001118007210 */ /* 0x000fe40007ffe0ff */
[----:B------:R-:W-:-:S04]  /*0f40*/  SHF.R.U64 R17, R14, 0x1f, R15 ;  /* 0x0000001f0e117819 */ /* 0x000fc8000000120f */
[----:B------:R-:W-:-:S04]  /*0f50*/  IADD3 R17, P3, PT, R17, R14, RZ ;  /* 0x0000000e11117210 */ /* 0x000fc80007f7e0ff */
[----:B------:R-:W-:Y:S02]  /*0f60*/  LEA.HI.X R16, R15, R15, RZ, 0x1, P3 ;  /* 0x0000000f0f107211 */ /* 0x000fe400018f0cff */
[----:B------:R-:W-:Y:S02]  /*0f70*/  LOP3.LUT R18, R18, 0x7fffffff, RZ, 0xc0, !PT ;  /* 0x7fffffff12127812 */ /* 0x000fe400078ec0ff */
[----:B------:R-:W-:Y:S02]  /*0f80*/  SHF.R.U64 R17, R17, 0x1f, R16 ;  /* 0x0000001f11117819 */ /* 0x000fe40000001210 */
[----:B------:R-:W-:-:S03]  /*0f90*/  LOP3.LUT R15, R23, 0x7fffffff, RZ, 0xc, !PT ;  /* 0x7fffffff170f7812 */ /* 0x000fc600078e0cff */
[----:B------:R-:W-:Y:S02]  /*0fa0*/  IMAD.IADD R23, R17, 0x1, R14 ;  /* 0x0000000111177824 */ /* 0x000fe400078e020e */
[----:B------:R-:W-:Y:S02]  /*0fb0*/  IMAD.IADD R24, R18, 0x1, R15 ;  /* 0x0000000112187824 */ /* 0x000fe400078e020f */
[----:B------:R-:W-:-:S05]  /*0fc0*/  IMAD.WIDE.U32 R14, R25, UR11, RZ ;  /* 0x0000000b190e7c25 */ /* 0x000fca000f8e00ff */
[----:B------:R-:W-:Y:S01]  /*0fd0*/  IADD3 R27, PT, PT, R15, UR4, RZ ;  /* 0x000000040f1b7c10 */ /* 0x000fe2000fffe0ff */
[----:B------:R-:W-:-:S03]  /*0fe0*/  IMAD.X R17, RZ, RZ, RZ, P2 ;  /* 0x000000ffff117224 */ /* 0x000fc600010e06ff */
[----:B------:R-:W-:-:S04]  /*0ff0*/  SHF.R.U64 R15, R14, 0x1f, R27 ;  /* 0x0000001f0e0f7819 */ /* 0x000fc8000000121b */
[----:B------:R-:W-:-:S04]  /*1000*/  IADD3 R15, P2, PT, R15, R14, RZ ;  /* 0x0000000e0f0f7210 */ /* 0x000fc80007f5e0ff */
[----:B------:R-:W-:Y:S01]  /*1010*/  LEA.HI.X R18, R27, R27, RZ, 0x1, P2 ;  /* 0x0000001b1b127211 */ /* 0x000fe200010f0cff */
[----:B------:R-:W-:-:S03]  /*1020*/  IMAD.MOV.U32 R16, RZ, RZ, R19 ;  /* 0x000000ffff107224 */ /* 0x000fc600078e0013 */
[----:B------:R-:W-:Y:S01]  /*1030*/  SHF.R.U64 R15, R15, 0x1f, R18 ;  /* 0x0000001f0f0f7819 */ /* 0x000fe20000001212 */
[----:B------:R-:W-:-:S04]  /*1040*/  IMAD.WIDE.U32 R18, R25, UR10, RZ ;  /* 0x0000000a19127c25 */ /* 0x000fc8000f8e00ff */
[----:B------:R-:W-:Y:S02]  /*1050*/  IMAD.IADD R25, R15, 0x1, R14 ;  /* 0x000000010f197824 */ /* 0x000fe400078e020e */
[----:B------:R-:W-:-:S05]  /*1060*/  VIADD R15, R19, UR4 ;  /* 0x00000004130f7c36 */ /* 0x000fca0008000000 */
[----:B------:R-:W-:-:S04]  /*1070*/  SHF.R.U64 R19, R18, 0x1f, R15 ;  /* 0x0000001f12137819 */ /* 0x000fc8000000120f */
[----:B------:R-:W-:-:S04]  /*1080*/  IADD3 R19, P2, PT, R19, R18, RZ ;  /* 0x0000001213137210 */ /* 0x000fc80007f5e0ff */
[----:B------:R-:W-:-:S04]  /*1090*/  LEA.HI.X R14, R15, R15, RZ, 0x1, P2 ;  /* 0x0000000f0f0e7211 */ /* 0x000fc800010f0cff */
[----:B------:R-:W-:Y:S01]  /*10a0*/  SHF.R.U64 R19, R19, 0x1f, R14 ;  /* 0x0000001f13137819 */ /* 0x000fe2000000120e */
[----:B------:R-:W-:-:S04]  /*10b0*/  IMAD.WIDE.U32 R14, R22, UR11, RZ ;  /* 0x0000000b160e7c25 */ /* 0x000fc8000f8e00ff */
[----:B------:R-:W-:Y:S01]  /*10c0*/  IMAD.IADD R18, R19, 0x1, R18 ;  /* 0x0000000113127824 */ /* 0x000fe200078e0212 */
[----:B------:R-:W-:-:S04]  /*10d0*/  IADD3 R19, PT, PT, R15, UR5, RZ ;  /* 0x000000050f137c10 */ /* 0x000fc8000fffe0ff */
[----:B------:R-:W-:-:S04]  /*10e0*/  SHF.R.U64 R15, R14, 0x1f, R19 ;  /* 0x0000001f0e0f7819 */ /* 0x000fc80000001213 */
[----:B------:R-:W-:-:S04]  /*10f0*/  IADD3 R15, P2, PT, R15, R14, RZ ;  /* 0x0000000e0f0f7210 */ /* 0x000fc80007f5e0ff */
[----:B------:R-:W-:Y:S02]  /*1100*/  LEA.HI.X R22, R19, R19, RZ, 0x1, P2 ;  /* 0x0000001313167211 */ /* 0x000fe400010f0cff */
[----:B------:R-:W-:Y:S02]  /*1110*/  LOP3.LUT R5, R5, 0x7fffffff, RZ, 0xc0, !PT ;  /* 0x7fffffff05057812 */ /* 0x000fe400078ec0ff */
[----:B------:R-:W-:Y:S02]  /*1120*/  SHF.R.U64 R15, R15, 0x1f, R22 ;  /* 0x0000001f0f0f7819 */ /* 0x000fe40000001216 */
[----:B------:R-:W-:Y:S02]  /*1130*/  LOP3.LUT R26, R26, 0x7fffffff, RZ, 0xc, !PT ;  /* 0x7fffffff1a1a7812 */ /* 0x000fe400078e0cff */
[----:B------:R-:W-:Y:S02]  /*1140*/  LOP3.LUT R23, R23, 0x7fffffff, RZ, 0xc0, !PT ;  /* 0x7fffffff17177812 */ /* 0x000fe400078ec0ff */
[----:B------:R-:W-:Y:S01]  /*1150*/  LOP3.LUT R22, R25, 0x7fffffff, RZ, 0xc, !PT ;  /* 0x7fffffff19167812 */ /* 0x000fe200078e0cff */
[----:B------:R-:W-:-:S02]  /*1160*/  IMAD.IADD R15, R15, 0x1, R14 ;  /* 0x000000010f0f7824 */ /* 0x000fc400078e020e */
[----:B------:R-:W-:Y:S02]  /*1170*/  IMAD.IADD R5, R5, 0x1, R26 ;  /* 0x0000000105057824 */ /* 0x000fe400078e021a */
[----:B------:R-:W-:Y:S01]  /*1180*/  IMAD.IADD R14, R23, 0x1, R22 ;  /* 0x00000001170e7824 */ /* 0x000fe200078e0216 */
[----:B------:R-:W-:Y:S01]  /*1190*/  LOP3.LUT R15, R15, 0x7fffffff, RZ, 0xc0, !PT ;  /* 0x7fffffff0f0f7812 */ /* 0x000fe200078ec0ff */
[----:B------:R-:W-:Y:S01]  /*11a0*/  IMAD.HI.U32 R22, R5, 0x3, RZ ;  /* 0x0000000305167827 */ /* 0x000fe200078e00ff */
[----:B------:R-:W-:-:S03]  /*11b0*/  LOP3.LUT R18, R18, 0x7fffffff, RZ, 0xc0, !PT ;  /* 0x7fffffff12127812 */ /* 0x000fc600078ec0ff */
[----:B------:R-:W-:Y:S01]  /*11c0*/  IMAD.HI.U32 R23, R14, 0x3, RZ ;  /* 0x000000030e177827 */ /* 0x000fe200078e00ff */
[----:B------:R-:W-:-:S03]  /*11d0*/  IADD3 R19, PT, PT, R5, -R22, RZ ;  /* 0x8000001605137210 */ /* 0x000fc60007ffe0ff */
[----:B------:R-:W-:Y:S02]  /*11e0*/  IMAD.IADD R18, R15, 0x1, R18 ;  /* 0x000000010f127824 */ /* 0x000fe400078e0212 */
[----:B------:R-:W-:Y:S01]  /*11f0*/  IMAD.HI.U32 R15, R0, 0x3, RZ ;  /* 0x00000003000f7827 */ /* 0x000fe200078e00ff */
[----:B------:R-:W-:-:S03]  /*1200*/  LEA.HI R19, R19, R22, RZ, 0x1f ;  /* 0x0000001613137211 */ /* 0x000fc600078ff8ff */
[----:B------:R-:W-:Y:S02]  /*1210*/  IMAD.IADD R26, R14, 0x1, -R23 ;  /* 0x000000010e1a7824 */ /* 0x000fe400078e0a17 */
[----:B------:R-:W-:Y:S02]  /*1220*/  IMAD.IADD R22, R0, 0x1, -R15 ;  /* 0x0000000100167824 */ /* 0x000fe400078e0a0f */
[----:B------:R-:W-:Y:S01]  /*1230*/  IMAD.HI.U32 R25, R18, 0x3, RZ ;  /* 0x0000000312197827 */ /* 0x000fe200078e00ff */
[----:B------:R-:W-:Y:S02]  /*1240*/  LEA.HI R26, R26, R23, RZ, 0x1f ;  /* 0x000000171a1a7211 */ /* 0x000fe400078ff8ff */
[----:B------:R-:W-:Y:S02]  /*1250*/  LEA.HI R15, R22, R15, RZ, 0x1f ;  /* 0x0000000f160f7211 */ /* 0x000fe400078ff8ff */
[----:B------:R-:W-:Y:S01]  /*1260*/  SHF.R.U32.HI R23, RZ, 0x1e, R26 ;  /* 0x0000001eff177819 */ /* 0x000fe2000001161a */
[----:B------:R-:W-:Y:S01]  /*1270*/  IMAD.IADD R26, R18, 0x1, -R25 ;  /* 0x00000001121a7824 */ /* 0x000fe200078e0a19 */
[----:B------:R-:W-:-:S02]  /*1280*/  SHF.R.U32.HI R22, RZ, 0x1e, R19 ;  /* 0x0000001eff167819 */ /* 0x000fc40000011613 */
[----:B------:R-:W-:Y:S02]  /*1290*/  SHF.R.U32.HI R15, RZ, 0x1e, R15 ;  /* 0x0000001eff0f7819 */ /* 0x000fe4000001160f */
[----:B------:R-:W-:Y:S01]  /*12a0*/  LEA.HI R26, R26, R25, RZ, 0x1f ;  /* 0x000000191a1a7211 */ /* 0x000fe200078ff8ff */
[----:B------:R-:W-:Y:S01]  /*12b0*/  IMAD R5, R22, -0x7fffffff, R5 ;  /* 0x8000000116057824 */ /* 0x000fe200078e0205 */
[----:B------:R-:W-:Y:S01]  /*12c0*/  LOP3.LUT R22, R20, 0x7fffffff, RZ, 0xc0, !PT ;  /* 0x7fffffff14167812 */ /* 0x000fe200078ec0ff */
[----:B------:R-:W-:Y:S01]  /*12d0*/  IMAD R14, R23, -0x7fffffff, R14 ;  /* 0x80000001170e7824 */ /* 0x000fe200078e020e */
[----:B------:R-:W-:Y:S01]  /*12e0*/  SHF.R.U32.HI R27, RZ, 0x1e, R26 ;  /* 0x0000001eff1b7819 */ /* 0x000fe2000001161a */
[----:B------:R-:W-:Y:S01]  /*12f0*/  IMAD.SHL.U32 R19, R5, 0x2, RZ ;  /* 0x0000000205137824 */ /* 0x000fe200078e00ff */
[----:B------:R-:W-:Y:S01]  /*1300*/  SHF.R.U32.HI R20, RZ, 0x1e, R5 ;  /* 0x0000001eff147819 */ /* 0x000fe20000011605 */
[----:B------:R-:W-:Y:S01]  /*1310*/  IMAD R15, R15, -0x7fffffff, R0 ;  /* 0x800000010f0f7824 */ /* 0x000fe200078e0200 */
[----:B------:R-:W-:Y:S01]  /*1320*/  LOP3.LUT R25, R8, 0x7fffffff, RZ, 0xc0, !PT ;  /* 0x7fffffff08197812 */ /* 0x000fe200078ec0ff */
[----:B------:R-:W-:Y:S01]  /*1330*/  IMAD.HI.U32 R23, R12, 0x3, RZ ;  /* 0x000000030c177827 */ /* 0x000fe200078e00ff */
[----:B------:R-:W-:-:S02]  /*1340*/  LOP3.LUT R19, R20, 0x7fffffff, R19, 0xc8, !PT ;  /* 0x7fffffff14137812 */ /* 0x000fc400078ec813 */
[----:B------:R-:W-:Y:S01]  /*1350*/  LOP3.LUT R20, R15, 0x7fffffff, RZ, 0x3c, !PT ;  /* 0x7fffffff0f147812 */ /* 0x000fe200078e3cff */
[----:B------:R-:W-:Y:S01]  /*1360*/  IMAD R0, R27, -0x7fffffff, R18 ;  /* 0x800000011b007824 */ /* 0x000fe200078e0212 */
[-C--:B------:R-:W-:Y:S01]  /*1370*/  IADD3 R18, PT, PT, R12, -R23.reuse, RZ ;  /* 0x800000170c127210 */ /* 0x080fe20007ffe0ff */
[----:B------:R-:W-:Y:S02]  /*1380*/  IMAD.IADD R8, R22, 0x1, R25 ;  /* 0x0000000116087824 */ /* 0x000fe400078e0219 */
[----:B------:R-:W-:Y:S01]  /*1390*/  IMAD.HI.U32 R25, R24, 0x3, RZ ;  /* 0x0000000318197827 */ /* 0x000fe200078e00ff */
[----:B------:R-:W-:-:S03]  /*13a0*/  LEA.HI R23, R18, R23, RZ, 0x1f ;  /* 0x0000001712177211 */ /* 0x000fc600078ff8ff */
[----:B------:R-:W-:Y:S02]  /*13b0*/  IMAD.IADD R18, R19, 0x1, R20 ;  /* 0x0000000113127824 */ /* 0x000fe400078e0214 */
[----:B------:R-:W-:-:S05]  /*13c0*/  IMAD.IADD R20, R24, 0x1, -R25 ;  /* 0x0000000118147824 */ /* 0x000fca00078e0a19 */
[----:B------:R-:W-:Y:S01]  /*13d0*/  LEA.HI R19, R20, R25, RZ, 0x1f ;  /* 0x0000001914137211 */ /* 0x000fe200078ff8ff */
[----:B------:R-:W-:-:S04]  /*13e0*/  IMAD.HI.U32 R25, R18, 0x3, RZ ;  /* 0x0000000312197827 */ /* 0x000fc800078e00ff */
[----:B------:R-:W-:Y:S01]  /*13f0*/  IMAD.IADD R22, R18, 0x1, -R25 ;  /* 0x0000000112167824 */ /* 0x000fe200078e0a19 */
[----:B------:R-:W-:-:S04]  /*1400*/  SHF.R.U32.HI R26, RZ, 0x1e, R15 ;  /* 0x0000001eff1a7819 */ /* 0x000fc8000001160f */
[----:B------:R-:W-:Y:S02]  /*1410*/  LEA.HI R22, R22, R25, RZ, 0x1f ;  /* 0x0000001916167211 */ /* 0x000fe400078ff8ff */
[----:B------:R-:W-:-:S04]  /*1420*/  SHF.L.U32 R25, R15, 0x1, RZ ;  /* 0x000000010f197819 */ /* 0x000fc800000006ff */
[----:B------:R-:W-:-:S05]  /*1430*/  LOP3.LUT R26, R26, 0x7fffffff, R25, 0xc8, !PT ;  /* 0x7fffffff1a1a7812 */ /* 0x000fca00078ec819 */
[----:B------:R-:W-:Y:S02]  /*1440*/  IMAD.IADD R5, R5, 0x1, R26 ;  /* 0x0000000105057824 */ /* 0x000fe400078e021a */
[----:B------:R-:W-:-:S03]  /*1450*/  IMAD.HI.U32 R26, R9, 0x3, RZ ;  /* 0x00000003091a7827 */ /* 0x000fc600078e00ff */
[----:B------:R-:W-:Y:S01]  /*1460*/  ISETP.GE.U32.AND P2, PT, R5, 0x7fffffff, PT ;  /* 0x7fffffff0500780c */ /* 0x000fe20003f46070 */
[----:B------:R-:W-:Y:S02]  /*1470*/  IMAD.IADD R15, R9, 0x1, -R26 ;  /* 0x00000001090f7824 */ /* 0x000fe400078e0a1a */
[----:B------:R-:W-:-:S03]  /*1480*/  IMAD.HI.U32 R27, R8, 0x3, RZ ;  /* 0x00000003081b7827 */ /* 0x000fc600078e00ff */
[----:B------:R-:W-:Y:S01]  /*1490*/  LEA.HI R15, R15, R26, RZ, 0x1f ;  /* 0x0000001a0f0f7211 */ /* 0x000fe200078ff8ff */
[----:B------:R-:W-:-:S03]  /*14a0*/  IMAD.IADD R20, R8, 0x1, -R27 ;  /* 0x0000000108147824 */ /* 0x000fc600078e0a1b */
[----:B------:R-:W-:Y:S02]  /*14b0*/  SHF.R.U32.HI R26, RZ, 0x1e, R15 ;  /* 0x0000001eff1a7819 */ /* 0x000fe4000001160f */
[----:B------:R-:W-:Y:S01]  /*14c0*/  LEA.HI R20, R20, R27, RZ, 0x1f ;  /* 0x0000001b14147211 */ /* 0x000fe200078ff8ff */
[----:B------:R-:W-:Y:S01]  /*14d0*/  @P2 VIADD R5, R5, 0x80000001 ;  /* 0x8000000105052836 */ /* 0x000fe20000000000 */
[----:B------:R-:W-:Y:S01]  /*14e0*/  SHF.R.U32.HI R15, RZ, 0x1e, R23 ;  /* 0x0000001eff0f7819 */ /* 0x000fe20000011617 */
[----:B------:R-:W-:Y:S01]  /*14f0*/  IMAD R26, R26, -0x7fffffff, R9 ;  /* 0x800000011a1a7824 */ /* 0x000fe200078e0209 */
[----:B------:R-:W-:Y:S02]  /*1500*/  SHF.R.U32.HI R23, RZ, 0x1e, R20 ;  /* 0x0000001eff177819 */ /* 0x000fe40000011614 */
[----:B------:R-:W-:Y:S01]  /*1510*/  SHF.R.U32.HI R9, RZ, 0x1e, R22 ;  /* 0x0000001eff097819 */ /* 0x000fe20000011616 */
[----:B------:R-:W-:Y:S01]  /*1520*/  IMAD.IADD R5, R26, 0x1, R5 ;  /* 0x000000011a057824 */ /* 0x000fe200078e0205 */
[----:B------:R-:W-:Y:S01]  /*1530*/  SHF.R.U32.HI R19, RZ, 0x1e, R19 ;  /* 0x0000001eff137819 */ /* 0x000fe20000011613 */
[----:B------:R-:W-:-:S02]  /*1540*/  IMAD R23, R23, -0x7fffffff, R8 ;  /* 0x8000000117177824 */ /* 0x000fc400078e0208 */
[----:B------:R-:W-:Y:S02]  /*1550*/  IMAD R15, R15, -0x7fffffff, R12 ;  /* 0x800000010f0f7824 */ /* 0x000fe400078e020c */
[----:B------:R-:W-:Y:S02]  /*1560*/  IMAD R8, R9, -0x7fffffff, R18 ;  /* 0x8000000109087824 */ /* 0x000fe400078e0212 */
[----:B------:R-:W-:Y:S01]  /*1570*/  IMAD.HI.U32 R12, R5, 0x3, RZ ;  /* 0x00000003050c7827 */ /* 0x000fe200078e00ff */
[----:B------:R-:W-:-:S03]  /*1580*/  LEA.X R21, R21, R13, 0x1, P1 ;  /* 0x0000000d15157211 */ /* 0x000fc600008e0cff */
[----:B------:R-:W-:Y:S02]  /*1590*/  IMAD R19, R19, -0x7fffffff, R24 ;  /* 0x8000000113137824 */ /* 0x000fe400078e0218 */
[----:B------:R-:W-:Y:S02]  /*15a0*/  IMAD.IADD R9, R23, 0x1, R0 ;  /* 0x0000000117097824 */ /* 0x000fe400078e0200 */
[----:B------:R-:W-:Y:S02]  /*15b0*/  IMAD.IADD R8, R15, 0x1, R8 ;  /* 0x000000010f087824 */ /* 0x000fe400078e0208 */
[----:B------:R-:W-:Y:S02]  /*15c0*/  IMAD.IADD R13, R5, 0x1, -R12 ;  /* 0x00000001050d7824 */ /* 0x000fe400078e0a0c */
[----:B------:R-:W-:Y:S01]  /*15d0*/  IMAD.IADD R14, R19, 0x1, R14 ;  /* 0x00000001130e7824 */ /* 0x000fe200078e020e */
[----:B------:R-:W-:Y:S01]  /*15e0*/  ISETP.GE.U32.AND P2, PT, R9, 0x7fffffff, PT ;  /* 0x7fffffff0900780c */ /* 0x000fe20003f46070 */
[----:B------:R-:W-:Y:S01]  /*15f0*/  IMAD.WIDE.U32.X R16, R11, 0x2, R16, P0 ;  /* 0x000000020b107825 */ /* 0x000fe200000e0410 */
[----:B------:R-:W-:-:S02]  /*1600*/  ISETP.GE.U32.AND P0, PT, R8, 0x7fffffff, PT ;  /* 0x7fffffff0800780c */ /* 0x000fc40003f06070 */
[----:B------:R-:W-:Y:S02]  /*1610*/  LEA.HI R13, R13, R12, RZ, 0x1f ;  /* 0x0000000c0d0d7211 */ /* 0x000fe400078ff8ff */
[----:B------:R-:W-:Y:S02]  /*1620*/  ISETP.GE.U32.AND P1, PT, R14, 0x7fffffff, PT ;  /* 0x7fffffff0e00780c */ /* 0x000fe40003f26070 */
[----:B------:R-:W-:Y:S01]  /*1630*/  SHF.R.U32.HI R0, RZ, 0x1e, R13 ;  /* 0x0000001eff007819 */ /* 0x000fe2000001160d */
[----:B------:R-:W-:-:S04]  /*1640*/  IMAD.WIDE.U32 R10, R16, -0x7fffffff, R10 ;  /* 0x80000001100a7825 */ /* 0x000fc800078e000a */
[----:B------:R-:W-:Y:S02]  /*1650*/  IMAD R5, R0, -0x7fffffff, R5 ;  /* 0x8000000100057824 */ /* 0x000fe400078e0205 */
[----:B------:R-:W0:Y:S01]  /*1660*/  S2R R0, SR_TID.X ;  /* 0x0000000000007919 */ /* 0x000e220000002100 */
[----:B------:R-:W-:Y:S02]  /*1670*/  IMAD R19, R17, -0x7fffffff, RZ ;  /* 0x8000000111137824 */ /* 0x000fe400078e02ff */
[----:B------:R-:W-:Y:S02]  /*1680*/  IMAD R2, R21, -0x7fffffff, R2 ;  /* 0x8000000115027824 */ /* 0x000fe400078e0202 */
[----:B------:R-:W-:Y:S02]  /*1690*/  @P2 VIADD R9, R9, 0x80000001 ;  /* 0x8000000109092836 */ /* 0x000fe40000000000 */
[----:B------:R-:W-:Y:S02]  /*16a0*/  @P0 VIADD R8, R8, 0x80000001 ;  /* 0x8000000108080836 */ /* 0x000fe40000000000 */
[----:B------:R-:W-:Y:S01]  /*16b0*/  IMAD R7, R7, -0x7fffffff, R4 ;  /* 0x8000000107077824 */ /* 0x000fe200078e0204 */
[----:B------:R-:W-:Y:S01]  /*16c0*/  @P1 IADD3 R14, PT, PT, R14, -0x7fffffff, RZ ;  /* 0x800000010e0e1810 */ /* 0x000fe20007ffe0ff */
[----:B------:R-:W-:Y:S01]  /*16d0*/  IMAD R3, R6, -0x7fffffff, R3 ;  /* 0x8000000106037824 */ /* 0x000fe200078e0203 */
[----:B------:R-:W-:Y:S01]  /*16e0*/  IADD3 R19, PT, PT, R11, -R16, R19 ;  /* 0x800000100b137210 */ /* 0x000fe20007ffe013 */
[----:B------:R-:W-:Y:S01]  /*16f0*/  IMAD.IADD R12, R8, 0x1, R7 ;  /* 0x00000001080c7824 */ /* 0x000fe200078e0207 */
[----:B------:R-:W-:Y:S01]  /*1700*/  IADD3 R11, PT, PT, R9, R2, RZ ;  /* 0x00000002090b7210 */ /* 0x000fe20007ffe0ff */
[----:B------:R-:W1:Y:S01]  /*1710*/  LDC.64 R6, c[0x0][0x3c8] ;  /* 0x0000f200ff067b82 */ /* 0x000e620000000a00 */
[----:B------:R-:W-:Y:S01]  /*1720*/  IADD3 R10, P0, PT, R5, R10, RZ ;  /* 0x0000000a050a7210 */ /* 0x000fe20007f1e0ff */
[----:B------:R-:W-:-:S06]  /*1730*/  IMAD.IADD R14, R14, 0x1, R3 ;  /* 0x000000010e0e7824 */ /* 0x000fcc00078e0203 */
[----:B------:R-:W0:Y:S01]  /*1740*/  LDC.64 R8, c[0x0][0x3c0] ;  /* 0x0000f000ff087b82 */ /* 0x000e220000000a00 */
[----:B------:R-:W-:Y:S01]  /*1750*/  IMAD.HI.U32 R13, R12, 0x3, RZ ;  /* 0x000000030c0d7827 */ /* 0x000fe200078e00ff */
[----:B------:R-:W-:-:S06]  /*1760*/  IADD3.X R19, PT, PT, RZ, R19, RZ, P0, !PT ;  /* 0x00000013ff137210 */ /* 0x000fcc00007fe4ff */
[----:B------:R-:W2:Y:S01]  /*1770*/  LDC.64 R4, c[0x0][0x3d0] ;  /* 0x0000f400ff047b82 */ /* 0x000ea20000000a00 */
[----:B------:R-:W-:Y:S01]  /*1780*/  IMAD.HI.U32 R15, R14, 0x3, RZ ;  /* 0x000000030e0f7827 */ /* 0x000fe200078e00ff */
[----:B------:R-:W-:-:S06]  /*1790*/  ISETP.GE.U32.AND P0, PT, R10, 0x7fffffff, PT ;  /* 0x7fffffff0a00780c */ /* 0x000fcc0003f06070 */
[----:B------:R-:W3:Y:S01]  /*17a0*/  LDC.64 R2, c[0x0][0x3d8] ;  /* 0x0000f600ff027b82 */ /* 0x000ee20000000a00 */
[----:B------:R-:W-:Y:S01]  /*17b0*/  IMAD.HI.U32 R20, R11, 0x3, RZ ;  /* 0x000000030b147827 */ /* 0x000fe200078e00ff */
[----:B------:R-:W-:-:S03]  /*17c0*/  ISETP.GE.U32.AND.EX P0, PT, R19, RZ, PT, P0 ;  /* 0x000000ff1300720c */ /* 0x000fc60003f06100 */
[----:B------:R-:W-:Y:S02]  /*17d0*/  IMAD.IADD R16, R12, 0x1, -R13 ;  /* 0x000000010c107824 */ /* 0x000fe400078e0a0d */
[----:B------:R-:W-:Y:S02]  /*17e0*/  IMAD.IADD R18, R14, 0x1, -R15 ;  /* 0x000000010e127824 */ /* 0x000fe400078e0a0f */
[----:B------:R-:W-:Y:S01]  /*17f0*/  IMAD.IADD R17, R11, 0x1, -R20 ;  /* 0x000000010b117824 */ /* 0x000fe200078e0a14 */
[----:B------:R-:W-:Y:S02]  /*1800*/  LEA.HI R16, R16, R13, RZ, 0x1f ;  /* 0x0000000d10107211 */ /* 0x000fe400078ff8ff */
[----:B------:R-:W-:Y:S02]  /*1810*/  LEA.HI R18, R18, R15, RZ, 0x1f ;  /* 0x0000000f12127211 */ /* 0x000fe400078ff8ff */
[----:B------:R-:W-:Y:S02]  /*1820*/  LEA.HI R17, R17, R20, RZ, 0x1f ;  /* 0x0000001411117211 */ /* 0x000fe400078ff8ff */
[----:B------:R-:W-:-:S02]  /*1830*/  SHF.R.U32.HI R13, RZ, 0x1e, R16 ;  /* 0x0000001eff0d7819 */ /* 0x000fc40000011610 */
[----:B------:R-:W-:Y:S02]  /*1840*/  SHF.R.U32.HI R15, RZ, 0x1e, R18 ;  /* 0x0000001eff0f7819 */ /* 0x000fe40000011612 */
[----:B------:R-:W-:Y:S01]  /*1850*/  SHF.R.U32.HI R18, RZ, 0x1e, R17 ;  /* 0x0000001eff127819 */ /* 0x000fe20000011611 */
[----:B------:R-:W-:Y:S02]  /*1860*/  IMAD R13, R13, -0x7fffffff, R12 ;  /* 0x800000010d0d7824 */ /* 0x000fe400078e020c */
[----:B0-----:R-:W-:-:S04]  /*1870*/  IMAD.WIDE.U32 R8, R0, 0x4, R8 ;  /* 0x0000000400087825 */ /* 0x001fc800078e0008 */
[----:B-1----:R-:W-:-:S04]  /*1880*/  IMAD.WIDE.U32 R6, R0, 0x4, R6 ;  /* 0x0000000400067825 */ /* 0x002fc800078e0006 */
[----:B------:R-:W-:Y:S02]  /*1890*/  @P0 VIADD R10, R10, 0x80000001 ;  /* 0x800000010a0a0836 */ /* 0x000fe40000000000 */
[----:B------:R-:W-:Y:S02]  /*18a0*/  IMAD R15, R15, -0x7fffffff, R14 ;  /* 0x800000010f0f7824 */ /* 0x000fe400078e020e */
[----:B--2---:R-:W-:Y:S01]  /*18b0*/  IMAD.WIDE.U32 R4, R0, 0x4, R4 ;  /* 0x0000000400047825 */ /* 0x004fe200078e0004 */
[----:B------:R-:W-:Y:S03]  /*18c0*/  STG.E desc[UR6][R8.64], R13 ;  /* 0x0000000d08007986 */ /* 0x000fe6000c101906 */
[----:B------:R-:W-:Y:S02]  /*18d0*/  IMAD R11, R18, -0x7fffffff, R11 ;  /* 0x80000001120b7824 */ /* 0x000fe400078e020b */
[----:B---3--:R-:W-:Y:S01]  /*18e0*/  IMAD.WIDE.U32 R2, R0, 0x4, R2 ;  /* 0x0000000400027825 */ /* 0x008fe200078e0002 */
[----:B------:R-:W-:Y:S04]  /*18f0*/  STG.E desc[UR6][R6.64], R10 ;  /* 0x0000000a06007986 */ /* 0x000fe8000c101906 */
[----:B------:R-:W-:Y:S04]  /*1900*/  STG.E desc[UR6][R4.64], R15 ;  /* 0x0000000f04007986 */ /* 0x000fe8000c101906 */
[----:B------:R-:W-:Y:S01]  /*1910*/  STG.E desc[UR6][R2.64], R11 ;  /* 0x0000000b02007986 */ /* 0x000fe2000c101906 */
[----:B------:R-:W-:Y:S05]  /*1920*/  EXIT ;  /* 0x000000000000794d */ /* 0x000fea0003800000 */
.L_x_0:
[----:B------:R-:W-:-:S00]  /*1930*/  BRA `(.L_x_0) ;  /* 0xfffffffc00fc7947 */ /* 0x000fc0000383ffff */
[----:B------:R-:W-:-:S00]  /*1940*/  NOP ;  /* 0x0000000000007918 */ /* 0x000fc00000000000 */
        /* <DEDUP_REMOVED lines=11> */
.L_x_9:


//--------------------- .text.compute_g_values    --------------------------
	.section	.text.compute_g_values,"ax",@progbits
	.align	128
        .global         compute_g_values
        .type           compute_g_values,@function
        .size           compute_g_values,(.L_x_10 - compute_g_values)
        .other          compute_g_values,@"STO_CUDA_ENTRY STV_DEFAULT"
compute_g_values:
.text.compute_g_values:
[----:B------:R-:W-:Y:S01]  /*0000*/  LDC R1, c[0x0][0x37c] ;  /* 0x0000df00ff017b82 */ /* 0x000fe20000000800 */
[----:B------:R-:W0:Y:S07]  /*0010*/  S2R R3, SR_TID.X ;  /* 0x0000000000037919 */ /* 0x000e2e0000002100 */
[----:B------:R-:W0:Y:S01]  /*0020*/  S2UR UR5, SR_CTAID.X ;  /* 0x00000000000579c3 */ /* 0x000e220000002500 */
[----:B------:R-:W1:Y:S07]  /*0030*/  LDCU UR4, c[0x0][0x394] ;  /* 0x00007280ff0477ac */ /* 0x000e6e0008000800 */
[----:B------:R-:W0:Y:S02]  /*0040*/  LDC R0, c[0x0][0x360] ;  /* 0x0000d800ff007b82 */ /* 0x000e240000000800 */
[----:B0-----:R-:W-:-:S05]  /*0050*/  IMAD R0, R0, UR5, R3 ;  /* 0x0000000500007c24 */ /* 0x001fca000f8e0203 */
[----:B-1----:R-:W-:-:S13]  /*0060*/  ISETP.GE.AND P0, PT, R0, UR4, PT ;  /* 0x0000000400007c0c */ /* 0x002fda000bf06270 */
[----:B------:R-:W-:Y:S05]  /*0070*/  @P0 EXIT ;  /* 0x000000000000094d */ /* 0x000fea0003800000 */
[----:B------:R-:W-:Y:S01]  /*0080*/  USHF.R.S32.HI UR4, URZ, 0x1, UR4 ;  /* 0x00000001ff047899 */ /* 0x000fe20008011404 */
[----:B------:R-:W0:Y:S05]  /*0090*/  LDCU.64 UR6, c[0x0][0x358] ;  /* 0x00006b00ff0677ac */ /* 0x000e2a0008000a00 */
[----:B------:R-:W-:-:S13]  /*00a0*/  ISETP.GE.AND P0, PT, R0, UR4, PT ;  /* 0x0000000400007c0c */ /* 0x000fda000bf06270 */
[----:B0-----:R-:W-:Y:S05]  /*00b0*/  @P0 BRA `(.L_x_1) ;  /* 0x0000000000440947 */ /* 0x001fea0003800000 */
[----:B------:R-:W0:Y:S01]  /*00c0*/  LDC.64 R2, c[0x0][0x380] ;  /* 0x0000e000ff027b82 */ /* 0x000e220000000a00 */
[----:B------:R-:W1:Y:S07]  /*00d0*/  LDCU UR4, c[0x0][0x390] ;  /* 0x00007200ff0477ac */ /* 0x000e6e0008000800 */
[----:B------:R-:W2:Y:S01]  /*00e0*/  LDC.64 R8, c[0x0][0x388] ;  /* 0x0000e200ff087b82 */ /* 0x000ea20000000a00 */
[----:B0-----:R-:W-:-:S06]  /*00f0*/  IMAD.WIDE R2, R0, 0x4, R2 ;  /* 0x0000000400027825 */ /* 0x001fcc00078e0202 */
[----:B------:R-:W3:Y:S01]  /*0100*/  LDG.E R2, desc[UR6][R2.64] ;  /* 0x0000000602027981 */ /* 0x000ee2000c1e1900 */
[----:B-1----:R-:W-:-:S06]  /*0110*/  ULOP3.LUT UR4, UR4, 0x7fffffff, URZ, 0x3c, !UPT ;  /* 0x7fffffff04047892 */ /* 0x002fcc000f8e3cff */
[----:B---3--:R-:W-:Y:S01]  /*0120*/  IADD3 R11, P0, PT, R2, UR4, RZ ;  /* 0x00000004020b7c10 */ /* 0x008fe2000ff1e0ff */
[----:B--2---:R-:W-:-:S03]  /*0130*/  IMAD.WIDE R2, R0, 0x4, R8 ;  /* 0x0000000400027825 */ /* 0x004fc600078e0208 */
[----:B------:R-:W-:Y:S01]  /*0140*/  IADD3.X R13, PT, PT, RZ, RZ, RZ, P0, !PT ;  /* 0x000000ffff0d7210 */ /* 0x000fe200007fe4ff */
[----:B------:R-:W-:-:S04]  /*0150*/  IMAD.WIDE.U32 R4, R11, 0x5, RZ ;  /* 0x000000050b047825 */ /* 0x000fc800078e00ff */
[----:B------:R-:W-:-:S04]  /*0160*/  IMAD.WIDE.U32 R6, R13, 0x5, RZ ;  /* 0x000000050d067825 */ /* 0x000fc800078e00ff */
[----:B------:R-:W-:-:S03]  /*0170*/  IMAD.WIDE.U32 R6, R11, 0x2, R6 ;  /* 0x000000020b067825 */ /* 0x000fc600078e0006 */
[----:B------:R-:W-:-:S04]  /*0180*/  IADD3 RZ, P0, PT, R5, R6, RZ ;  /* 0x0000000605ff7210 */ /* 0x000fc80007f1e0ff */
[----:B------:R-:W-:-:S05]  /*0190*/  LEA.X R6, R13, R7, 0x1, P0 ;  /* 0x000000070d067211 */ /* 0x000fca00000e0cff */
[----:B------:R-:W-:-:S05]  /*01a0*/  IMAD R11, R6, -0x7fffffff, R11 ;  /* 0x80000001060b7824 */ /* 0x000fca00078e020b */
[----:B------:R-:W-:Y:S01]  /*01b0*/  STG.E desc[UR6][R2.64], R11 ;  /* 0x0000000b02007986 */ /* 0x000fe2000c101906 */
[----:B------:R-:W-:Y:S05]  /*01c0*/  EXIT ;  /* 0x000000000000794d */ /* 0x000fea0003800000 */
.L_x_1:
[----:B------:R-:W0:Y:S01]  /*01d0*/  LDC.64 R2, c[0x0][0x380] ;  /* 0x0000e000ff027b82 */ /* 0x000e220000000a00 */
[----:B------:R-:W1:Y:S07]  /*01e0*/  LDCU UR4, c[0x0][0x390] ;  /* 0x00007200ff0477ac */ /* 0x000e6e0008000800 */
[----:B------:R-:W2:Y:S01]  /*01f0*/  LDC.64 R8, c[0x0][0x388] ;  /* 0x0000e200ff087b82 */ /* 0x000ea20000000a00 */
[----:B0-----:R-:W-:-:S06]  /*0200*/  IMAD.WIDE R6, R0, 0x4, R2 ;  /* 0x0000000400067825 */ /* 0x001fcc00078e0202 */
[----:B------:R-:W1:Y:S01]  /*0210*/  LDG.E R6, desc[UR6][R6.64] ;  /* 0x0000000606067981 */ /* 0x000e62000c1e1900 */
[----:B--2---:R-:W-:Y:S01]  /*0220*/  IMAD.WIDE R8, R0, 0x4, R8 ;  /* 0x0000000400087825 */ /* 0x004fe200078e0208 */
[----:B-1----:R-:W-:-:S04]  /*0230*/  IADD3 R11, P0, PT, R6, UR4, RZ ;  /* 0x00000004060b7c10 */ /* 0x002fc8000ff1e0ff */
        /* <DEDUP_REMOVED lines=9> */
.L_x_2:
        /* <DEDUP_REMOVED lines=11> */
.L_x_10:


//--------------------- .text.pairwise_sum        --------------------------
	.section	.text.pairwise_sum,"ax",@progbits
	.align	128
        .global         pairwise_sum
        .type           pairwise_sum,@function
        .size           pairwise_sum,(.L_x_11 - pairwise_sum)
        .other          pairwise_sum,@"STO_CUDA_ENTRY STV_DEFAULT"
pairwise_sum:
.text.pairwise_sum:
[----:B------:R-:W-:Y:S01]  /*0000*/  LDC R1, c[0x0][0x37c] ;  /* 0x0000df00ff017b82 */ /* 0x000fe20000000800 */
[----:B------:R-:W0:Y:S01]  /*0010*/  S2R R0, SR_CTAID.X ;  /* 0x0000000000007919 */ /* 0x000e220000002500 */
[----:B------:R-:W0:Y:S01]  /*0020*/  LDCU UR5, c[0x0][0x360] ;  /* 0x00006c00ff0577ac */ /* 0x000e220008000800 */
[----:B------:R-:W1:Y:S01]  /*0030*/  S2R R2, SR_TID.X ;  /* 0x0000000000027919 */ /* 0x000e620000002100 */
[----:B------:R-:W2:Y:S02]  /*0040*/  LDCU UR4, c[0x0][0x398] ;  /* 0x00007300ff0477ac */ /* 0x000ea40008000800 */
[----:B--2---:R-:W-:Y:S01]  /*0050*/  USHF.R.U32.HI UR4, URZ, 0x1, UR4 ;  /* 0x00000001ff047899 */ /* 0x004fe20008011604 */
[----:B0-----:R-:W-:-:S05]  /*0060*/  IMAD R3, R0, UR5, RZ ;  /* 0x0000000500037c24 */ /* 0x001fca000f8e02ff */
[----:B-1----:R-:W-:-:S04]  /*0070*/  IADD3 R5, PT, PT, R3, R2, RZ ;  /* 0x0000000203057210 */ /* 0x002fc80007ffe0ff */
[----:B------:R-:W-:-:S13]  /*0080*/  ISETP.GE.U32.AND P0, PT, R5, UR4, PT ;  /* 0x0000000405007c0c */ /* 0x000fda000bf06070 */
[----:B------:R-:W-:Y:S05]  /*0090*/  @P0 EXIT ;  /* 0x000000000000094d */ /* 0x000fea0003800000 */
[----:B------:R-:W0:Y:S01]  /*00a0*/  LDC.64 R6, c[0x0][0x380] ;  /* 0x0000e000ff067b82 */ /* 0x000e220000000a00 */
[----:B------:R-:W1:Y:S01]  /*00b0*/  LDCU.64 UR6, c[0x0][0x358] ;  /* 0x00006b00ff0677ac */ /* 0x000e620008000a00 */
[----:B------:R-:W-:-:S06]  /*00c0*/  IADD3 R9, PT, PT, R5, UR4, RZ ;  /* 0x0000000405097c10 */ /* 0x000fcc000fffe0ff */
[----:B------:R-:W2:Y:S01]  /*00d0*/  LDC.64 R12, c[0x0][0x388] ;  /* 0x0000e200ff0c7b82 */ /* 0x000ea20000000a00 */
[----:B0-----:R-:W-:-:S04]  /*00e0*/  IMAD.WIDE.U32 R4, R5, 0x4, R6 ;  /* 0x0000000405047825 */ /* 0x001fc800078e0006 */
[----:B------:R-:W-:Y:S02]  /*00f0*/  IMAD.WIDE.U32 R6, R9, 0x4, R6 ;  /* 0x0000000409067825 */ /* 0x000fe400078e0006 */
[----:B-1----:R-:W3:Y:S04]  /*0100*/  LDG.E R4, desc[UR6][R4.64] ;  /* 0x0000000604047981 */ /* 0x002ee8000c1e1900 */
[----:B------:R-:W3:Y:S01]  /*0110*/  LDG.E R7, desc[UR6][R6.64] ;  /* 0x0000000606077981 */ /* 0x000ee2000c1e1900 */
[----:B------:R-:W-:-:S04]  /*0120*/  UISETP.LT.U32.AND UP0, UPT, UR4, UR5, UPT ;  /* 0x000000050400728c */ /* 0x000fc8000bf01070 */
[----:B------:R-:W-:-:S04]  /*0130*/  USEL UR4, UR4, UR5, UP0 ;  /* 0x0000000504047287 */ /* 0x000fc80008000000 */
[----:B------:R-:W-:-:S06]  /*0140*/  USHF.R.U32.HI UR4, URZ, 0x1, UR4 ;  /* 0x00000001ff047899 */ /* 0x000fcc0008011604 */
[----:B------:R-:W-:Y:S02]  /*0150*/  ISETP.GE.U32.AND P1, PT, R2, UR4, PT ;  /* 0x0000000402007c0c */ /* 0x000fe4000bf26070 */
[----:B---3--:R-:W-:Y:S01]  /*0160*/  IADD3 R15, P0, PT, R4, R7, RZ ;  /* 0x00000007040f7210 */ /* 0x008fe20007f1e0ff */
[----:B--2---:R-:W-:-:S03]  /*0170*/  IMAD.WIDE.U32 R4, R3, 0x4, R12 ;  /* 0x0000000403047825 */ /* 0x004fc600078e000c */
[----:B------:R-:W-:Y:S01]  /*0180*/  IADD3.X R17, PT, PT, RZ, RZ, RZ, P0, !PT ;  /* 0x000000ffff117210 */ /* 0x000fe200007fe4ff */
[----:B------:R-:W-:-:S04]  /*0190*/  IMAD.WIDE.U32 R8, R15, 0x5, RZ ;  /* 0x000000050f087825 */ /* 0x000fc800078e00ff */
[----:B------:R-:W-:-:S04]  /*01a0*/  IMAD.WIDE.U32 R10, R17, 0x5, RZ ;  /* 0x00000005110a7825 */ /* 0x000fc800078e00ff */
[----:B------:R-:W-:-:S04]  /*01b0*/  IMAD.WIDE.U32 R4, R2, 0x4, R4 ;  /* 0x0000000402047825 */ /* 0x000fc800078e0004 */
[----:B------:R-:W-:-:S03]  /*01c0*/  IMAD.WIDE.U32 R10, R15, 0x2, R10 ;  /* 0x000000020f0a7825 */ /* 0x000fc600078e000a */
[----:B------:R-:W-:-:S04]  /*01d0*/  IADD3 RZ, P0, PT, R9, R10, RZ ;  /* 0x0000000a09ff7210 */ /* 0x000fc80007f1e0ff */
[----:B------:R-:W-:Y:S02]  /*01e0*/  LEA.X R10, R17, R11, 0x1, P0 ;  /* 0x0000000b110a7211 */ /* 0x000fe400000e0cff */
[----:B------:R-:W-:-:S03]  /*01f0*/  ISETP.NE.AND P0, PT, R2, RZ, PT ;  /* 0x000000ff0200720c */ /* 0x000fc60003f05270 */
[----:B------:R-:W-:-:S05]  /*0200*/  IMAD R15, R10, -0x7fffffff, R15 ;  /* 0x800000010a0f7824 */ /* 0x000fca00078e020f */
[----:B------:R0:W-:Y:S01]  /*0210*/  STG.E desc[UR6][R4.64], R15 ;  /* 0x0000000f04007986 */ /* 0x0001e2000c101906 */
[----:B------:R-:W-:Y:S06]  /*0220*/  BAR.SYNC.DEFER_BLOCKING 0x0 ;  /* 0x0000000000007b1d */ /* 0x000fec0000010000 */
[----:B------:R-:W-:Y:S05]  /*0230*/  @P1 BRA `(.L_x_3) ;  /* 0x0000000000481947 */ /* 0x000fea0003800000 */
[----:B------:R-:W-:-:S07]  /*0240*/  MOV R3, UR4 ;  /* 0x0000000400037c02 */ /* 0x000fce0008000f00 */
.L_x_4:
[----:B------:R-:W-:Y:S01]  /*0250*/  IMAD.WIDE R6, R3, 0x4, R4 ;  /* 0x0000000403067825 */ /* 0x000fe200078e0204 */
[----:B------:R-:W2:Y:S05]  /*0260*/  LDG.E R8, desc[UR6][R4.64] ;  /* 0x0000000604087981 */ /* 0x000eaa000c1e1900 */
[----:B------:R-:W2:Y:S01]  /*0270*/  LDG.E R7, desc[UR6][R6.64] ;  /* 0x0000000606077981 */ /* 0x000ea2000c1e1900 */
[----:B------:R-:W-:Y:S01]  /*0280*/  SHF.R.U32.HI R3, RZ, 0x1, R3 ;  /* 0x00000001ff037819 */ /* 0x000fe20000011603 */
[----:B------:R-:W-:Y:S05]  /*0290*/  WARPSYNC.ALL ;  /* 0x0000000000007948 */ /* 0x000fea0003800000 */
[----:B-12---:R-:W-:-:S04]  /*02a0*/  IADD3 R13, P1, PT, R8, R7, RZ ;  /* 0x00000007080d7210 */ /* 0x006fc80007f3e0ff */
[----:B0-----:R-:W-:Y:S01]  /*02b0*/  IADD3.X R15, PT, PT, RZ, RZ, RZ, P1, !PT ;  /* 0x000000ffff0f7210 */ /* 0x001fe20000ffe4ff */
[----:B------:R-:W-:-:S04]  /*02c0*/  IMAD.WIDE.U32 R8, R13, 0x5, RZ ;  /* 0x000000050d087825 */ /* 0x000fc800078e00ff */
[----:B------:R-:W-:-:S04]  /*02d0*/  IMAD.WIDE.U32 R10, R15, 0x5, RZ ;  /* 0x000000050f0a7825 */ /* 0x000fc800078e00ff */
[----:B------:R-:W-:-:S03]  /*02e0*/  IMAD.WIDE.U32 R10, R13, 0x2, R10 ;  /* 0x000000020d0a7825 */ /* 0x000fc600078e000a */
[----:B------:R-:W-:-:S04]  /*02f0*/  IADD3 RZ, P1, PT, R9, R10, RZ ;  /* 0x0000000a09ff7210 */ /* 0x000fc80007f3e0ff */
[----:B------:R-:W-:Y:S02]  /*0300*/  LEA.X R10, R15, R11, 0x1, P1 ;  /* 0x0000000b0f0a7211 */ /* 0x000fe400008e0cff */
[----:B------:R-:W-:-:S03]  /*0310*/  ISETP.GE.U32.AND P1, PT, R2, R3, PT ;  /* 0x000000030200720c */ /* 0x000fc60003f26070 */
[----:B------:R-:W-:-:S05]  /*0320*/  IMAD R13, R10, -0x7fffffff, R13 ;  /* 0x800000010a0d7824 */ /* 0x000fca00078e020d */
[----:B------:R1:W-:Y:S01]  /*0330*/  STG.E desc[UR6][R4.64], R13 ;  /* 0x0000000d04007986 */ /* 0x0003e2000c101906 */
[----:B------:R-:W-:Y:S06]  /*0340*/  BAR.SYNC.DEFER_BLOCKING 0x0 ;  /* 0x0000000000007b1d */ /* 0x000fec0000010000 */
[----:B------:R-:W-:Y:S05]  /*0350*/  @!P1 BRA `(.L_x_4) ;  /* 0xfffffffc00bc9947 */ /* 0x000fea000383ffff */
.L_x_3:
[----:B------:R-:W-:Y:S05]  /*0360*/  @P0 EXIT ;  /* 0x000000000000094d */ /* 0x000fea0003800000 */
[----:B01----:R-:W2:Y:S01]  /*0370*/  LDG.E R5, desc[UR6][R4.64] ;  /* 0x0000000604057981 */ /* 0x003ea2000c1e1900 */
[----:B------:R-:W0:Y:S02]  /*0380*/  LDC.64 R2, c[0x0][0x390] ;  /* 0x0000e400ff027b82 */ /* 0x000e240000000a00 */
[----:B0-----:R-:W-:-:S05]  /*0390*/  IMAD.WIDE.U32 R2, R0, 0x4, R2 ;  /* 0x0000000400027825 */ /* 0x001fca00078e0002 */
[----:B--2---:R-:W-:Y:S01]  /*03a0*/  STG.E desc[UR6][R2.64], R5 ;  /* 0x0000000502007986 */ /* 0x004fe2000c101906 */
[----:B------:R-:W-:Y:S05]  /*03b0*/  EXIT ;  /* 0x000000000000794d */ /* 0x000fea0003800000 */
.L_x_5:
        /* <DEDUP_REMOVED lines=12> */
.L_x_11:


//--------------------- .text.sum                 --------------------------
	.section	.text.sum,"ax",@progbits
	.align	128
        .global         sum
        .type           sum,@function
        .size           sum,(.L_x_12 - sum)
        .other          sum,@"STO_CUDA_ENTRY STV_DEFAULT"
sum:
.text.sum:
        /* <DEDUP_REMOVED lines=17> */
[----:B------:R-:W4:Y:S01]  /*0110*/  LDG.E R4, desc[UR6][R4.64] ;  /* 0x0000000604047981 */ /* 0x000f22000c1e1900 */
[----:B------:R-:W-:-:S04]  /*0120*/  UISETP.LT.U32.AND UP0, UPT, UR4, UR5, UPT ;  /* 0x000000050400728c */ /* 0x000fc8000bf01070 */
[----:B------:R-:W-:-:S04]  /*0130*/  USEL UR4, UR4, UR5, UP0 ;  /* 0x0000000504047287 */ /* 0x000fc80008000000 */
[----:B------:R-:W-:-:S06]  /*0140*/  USHF.R.U32.HI UR4, URZ, 0x1, UR4 ;  /* 0x00000001ff047899 */ /* 0x000fcc0008011604 */
[----:B------:R-:W-:Y:S02]  /*0150*/  ISETP.GE.U32.AND P1, PT, R2, UR4, PT ;  /* 0x0000000402007c0c */ /* 0x000fe4000bf26070 */
[----:B---3--:R-:W-:-:S04]  /*0160*/  LOP3.LUT R15, R6, 0x7fffffff, RZ, 0x3c, !PT ;  /* 0x7fffffff060f7812 */ /* 0x008fc800078e3cff */
[----:B----4-:R-:W-:Y:S01]  /*0170*/  IADD3 R15, P0, PT, R4, R15, RZ ;  /* 0x0000000f040f7210 */ /* 0x010fe20007f1e0ff */
        /* <DEDUP_REMOVED lines=14> */
.L_x_7:
        /* <DEDUP_REMOVED lines=17> */
.L_x_6:
[----:B------:R-:W-:Y:S05]  /*0370*/  @P0 EXIT ;  /* 0x000000000000094d */ /* 0x000fea0003800000 */
[----:B01----:R-:W2:Y:S01]  /*0380*/  LDG.E R5, desc[UR6][R4.64] ;  /* 0x0000000604057981 */ /* 0x003ea2000c1e1900 */
[----:B------:R-:W0:Y:S02]  /*0390*/  LDC.64 R2, c[0x0][0x390] ;  /* 0x0000e400ff027b82 */ /* 0x000e240000000a00 */
[----:B0-----:R-:W-:-:S05]  /*03a0*/  IMAD.WIDE.U32 R2, R0, 0x4, R2 ;  /* 0x0000000400027825 */ /* 0x001fca00078e0002 */
[----:B--2---:R-:W-:Y:S01]  /*03b0*/  STG.E desc[UR6][R2.64], R5 ;  /* 0x0000000502007986 */ /* 0x004fe2000c101906 */
[----:B------:R-:W-:Y:S05]  /*03c0*/  EXIT ;  /* 0x000000000000794d */ /* 0x000fea0003800000 */
.L_x_8:
        /* <DEDUP_REMOVED lines=11> */
.L_x_12:


//--------------------- .nv.shared.reserved.0     --------------------------
	.section	.nv.shared.reserved.0,"aw",@nobits
	.weak		__nv_reservedSMEM_offset_0_alias
	.size		__nv_reservedSMEM_offset_0_alias, 0, 64
	.other		__nv_reservedSMEM_offset_0_alias,@"STO_CUDA_RESERVED_SHARED STV_DEFAULT"
__nv_reservedSMEM_offset_0_alias:
	.zero		0
	.zero		64


//--------------------- .nv.constant0.fold_line   --------------------------
	.section	.nv.constant0.fold_line,"a",@progbits
	.sectionflags	@""
	.align	4
.nv.constant0.fold_line:
	.zero		992


//--------------------- .nv.constant0.compute_g_values --------------------------
	.section	.nv.constant0.compute_g_values,"a",@progbits
	.sectionflags	@""
	.align	4
.nv.constant0.compute_g_values:
	.zero		920


//--------------------- .nv.constant0.pairwise_sum --------------------------
	.section	.nv.constant0.pairwise_sum,"a",@progbits
	.sectionflags	@""
	.align	4
.nv.constant0.pairwise_sum:
	.zero		924


//--------------------- .nv.constant0.sum         --------------------------
	.section	.nv.constant0.sum,"a",@progbits
	.sectionflags	@""
	.align	4
.nv.constant0.sum:
	.zero		924


//--------------------- SYMBOLS --------------------------

	.type		.nv.reservedSmem.offset0,@object
	.size		.nv.reservedSmem.offset0,0x4
